//
// Generated by NVIDIA NVVM Compiler
//
// Compiler Build ID: CL-36424714
// Cuda compilation tools, release 13.0, V13.0.88
// Based on NVVM 20.0.0
//

.version 9.0
.target sm_100
.address_size 64

	// .globl	_Z7reduce0PfS_
// _ZZ7reduce0PfS_E5sdata has been demoted
// _ZZ7reduce1PfS_E5sdata has been demoted
// _ZZ7reduce2PfS_E5sdata has been demoted
// _ZZ7reduce3PfS_E5sdata has been demoted
// _ZZ7reduce4PfS_E5sdata has been demoted
// _ZZ7reduce5ILj256EEvPfS0_E5sdata has been demoted
// _ZZ7reduce6ILj256ELi128EEvPfS0_jE5sdata has been demoted
// _ZZ7reduce7ILj256ELi128EEvPfS0_E13warpLevelSums has been demoted

.visible .entry _Z7reduce0PfS_(
	.param .u64 .ptr .align 1 _Z7reduce0PfS__param_0,
	.param .u64 .ptr .align 1 _Z7reduce0PfS__param_1
)
{
	.reg .pred 	%p<5>;
	.reg .b32 	%r<16>;
	.reg .b32 	%f<6>;
	.reg .b64 	%rd<9>;
	// demoted variable
	.shared .align 4 .b8 _ZZ7reduce0PfS_E5sdata[1024];
	ld.param.u64 	%rd2, [_Z7reduce0PfS__param_0];
	ld.param.u64 	%rd1, [_Z7reduce0PfS__param_1];
	cvta.to.global.u64 	%rd3, %rd2;
	mov.u32 	%r1, %tid.x;
	mov.u32 	%r2, %ctaid.x;
	mov.u32 	%r3, %ntid.x;
	mad.lo.s32 	%r7, %r2, %r3, %r1;
	mul.wide.u32 	%rd4, %r7, 4;
	add.s64 	%rd5, %rd3, %rd4;
	ld.global.f32 	%f1, [%rd5];
	shl.b32 	%r8, %r1, 2;
	mov.u32 	%r9, _ZZ7reduce0PfS_E5sdata;
	add.s32 	%r4, %r9, %r8;
	st.shared.f32 	[%r4], %f1;
	bar.sync 	0;
	setp.lt.u32 	%p1, %r3, 2;
	@%p1 bra 	$L__BB0_5;
	mov.b32 	%r15, 1;
$L__BB0_2:
	shl.b32 	%r6, %r15, 1;
	add.s32 	%r11, %r6, -1;
	and.b32  	%r12, %r11, %r1;
	setp.ne.s32 	%p2, %r12, 0;
	@%p2 bra 	$L__BB0_4;
	shl.b32 	%r13, %r15, 2;
	add.s32 	%r14, %r4, %r13;
	ld.shared.f32 	%f2, [%r14];
	ld.shared.f32 	%f3, [%r4];
	add.f32 	%f4, %f2, %f3;
	st.shared.f32 	[%r4], %f4;
$L__BB0_4:
	bar.sync 	0;
	setp.lt.u32 	%p3, %r6, %r3;
	mov.u32 	%r15, %r6;
	@%p3 bra 	$L__BB0_2;
$L__BB0_5:
	setp.ne.s32 	%p4, %r1, 0;
	@%p4 bra 	$L__BB0_7;
	ld.shared.f32 	%f5, [_ZZ7reduce0PfS_E5sdata];
	cvta.to.global.u64 	%rd6, %rd1;
	mul.wide.u32 	%rd7, %r2, 4;
	add.s64 	%rd8, %rd6, %rd7;
	st.global.f32 	[%rd8], %f5;
$L__BB0_7:
	ret;

}
	// .globl	_Z7reduce1PfS_
.visible .entry _Z7reduce1PfS_(
	.param .u64 .ptr .align 1 _Z7reduce1PfS__param_0,
	.param .u64 .ptr .align 1 _Z7reduce1PfS__param_1
)
{
	.reg .pred 	%p<5>;
	.reg .b32 	%r<19>;
	.reg .b32 	%f<6>;
	.reg .b64 	%rd<9>;
	// demoted variable
	.shared .align 4 .b8 _ZZ7reduce1PfS_E5sdata[1024];
	ld.param.u64 	%rd2, [_Z7reduce1PfS__param_0];
	ld.param.u64 	%rd1, [_Z7reduce1PfS__param_1];
	cvta.to.global.u64 	%rd3, %rd2;
	mov.u32 	%r1, %tid.x;
	mov.u32 	%r2, %ntid.x;
	mov.u32 	%r3, %ctaid.x;
	mad.lo.s32 	%r7, %r2, %r3, %r1;
	mul.wide.u32 	%rd4, %r7, 4;
	add.s64 	%rd5, %rd3, %rd4;
	ld.global.f32 	%f1, [%rd5];
	shl.b32 	%r8, %r1, 2;
	mov.u32 	%r9, _ZZ7reduce1PfS_E5sdata;
	add.s32 	%r10, %r9, %r8;
	st.shared.f32 	[%r10], %f1;
	bar.sync 	0;
	setp.lt.u32 	%p1, %r2, 2;
	@%p1 bra 	$L__BB1_5;
	mov.b32 	%r18, 1;
$L__BB1_2:
	shl.b32 	%r5, %r18, 1;
	mul.lo.s32 	%r6, %r5, %r1;
	setp.ge.u32 	%p2, %r6, %r2;
	@%p2 bra 	$L__BB1_4;
	add.s32 	%r12, %r6, %r18;
	shl.b32 	%r13, %r12, 2;
	add.s32 	%r15, %r9, %r13;
	ld.shared.f32 	%f2, [%r15];
	shl.b32 	%r16, %r6, 2;
	add.s32 	%r17, %r9, %r16;
	ld.shared.f32 	%f3, [%r17];
	add.f32 	%f4, %f2, %f3;
	st.shared.f32 	[%r17], %f4;
$L__BB1_4:
	bar.sync 	0;
	setp.lt.u32 	%p3, %r5, %r2;
	mov.u32 	%r18, %r5;
	@%p3 bra 	$L__BB1_2;
$L__BB1_5:
	setp.ne.s32 	%p4, %r1, 0;
	@%p4 bra 	$L__BB1_7;
	ld.shared.f32 	%f5, [_ZZ7reduce1PfS_E5sdata];
	cvta.to.global.u64 	%rd6, %rd1;
	mul.wide.u32 	%rd7, %r3, 4;
	add.s64 	%rd8, %rd6, %rd7;
	st.global.f32 	[%rd8], %f5;
$L__BB1_7:
	ret;

}
	// .globl	_Z7reduce2PfS_
.visible .entry _Z7reduce2PfS_(
	.param .u64 .ptr .align 1 _Z7reduce2PfS__param_0,
	.param .u64 .ptr .align 1 _Z7reduce2PfS__param_1
)
{
	.reg .pred 	%p<5>;
	.reg .b32 	%r<13>;
	.reg .b32 	%f<6>;
	.reg .b64 	%rd<9>;
	// demoted variable
	.shared .align 4 .b8 _ZZ7reduce2PfS_E5sdata[1024];
	ld.param.u64 	%rd2, [_Z7reduce2PfS__param_0];
	ld.param.u64 	%rd1, [_Z7reduce2PfS__param_1];
	cvta.to.global.u64 	%rd3, %rd2;
	mov.u32 	%r1, %tid.x;
	mov.u32 	%r2, %ctaid.x;
	mov.u32 	%r12, %ntid.x;
	mad.lo.s32 	%r7, %r2, %r12, %r1;
	mul.wide.u32 	%rd4, %r7, 4;
	add.s64 	%rd5, %rd3, %rd4;
	ld.global.f32 	%f1, [%rd5];
	shl.b32 	%r8, %r1, 2;
	mov.u32 	%r9, _ZZ7reduce2PfS_E5sdata;
	add.s32 	%r4, %r9, %r8;
	st.shared.f32 	[%r4], %f1;
	bar.sync 	0;
	setp.lt.u32 	%p1, %r12, 2;
	@%p1 bra 	$L__BB2_4;
$L__BB2_1:
	shr.u32 	%r6, %r12, 1;
	setp.ge.u32 	%p2, %r1, %r6;
	@%p2 bra 	$L__BB2_3;
	shl.b32 	%r10, %r6, 2;
	add.s32 	%r11, %r4, %r10;
	ld.shared.f32 	%f2, [%r11];
	ld.shared.f32 	%f3, [%r4];
	add.f32 	%f4, %f2, %f3;
	st.shared.f32 	[%r4], %f4;
$L__BB2_3:
	bar.sync 	0;
	setp.gt.u32 	%p3, %r12, 3;
	mov.u32 	%r12, %r6;
	@%p3 bra 	$L__BB2_1;
$L__BB2_4:
	setp.ne.s32 	%p4, %r1, 0;
	@%p4 bra 	$L__BB2_6;
	ld.shared.f32 	%f5, [_ZZ7reduce2PfS_E5sdata];
	cvta.to.global.u64 	%rd6, %rd1;
	mul.wide.u32 	%rd7, %r2, 4;
	add.s64 	%rd8, %rd6, %rd7;
	st.global.f32 	[%rd8], %f5;
$L__BB2_6:
	ret;

}
	// .globl	_Z7reduce3PfS_
.visible .entry _Z7reduce3PfS_(
	.param .u64 .ptr .align 1 _Z7reduce3PfS__param_0,
	.param .u64 .ptr .align 1 _Z7reduce3PfS__param_1
)
{
	.reg .pred 	%p<5>;
	.reg .b32 	%r<16>;
	.reg .b32 	%f<8>;
	.reg .b64 	%rd<11>;
	// demoted variable
	.shared .align 4 .b8 _ZZ7reduce3PfS_E5sdata[1024];
	ld.param.u64 	%rd2, [_Z7reduce3PfS__param_0];
	ld.param.u64 	%rd1, [_Z7reduce3PfS__param_1];
	cvta.to.global.u64 	%rd3, %rd2;
	mov.u32 	%r1, %tid.x;
	mov.u32 	%r2, %ctaid.x;
	mov.u32 	%r15, %ntid.x;
	mul.lo.s32 	%r7, %r15, %r2;
	shl.b32 	%r8, %r7, 1;
	add.s32 	%r9, %r8, %r1;
	mul.wide.u32 	%rd4, %r9, 4;
	add.s64 	%rd5, %rd3, %rd4;
	ld.global.f32 	%f1, [%rd5];
	add.s32 	%r10, %r9, %r15;
	mul.wide.u32 	%rd6, %r10, 4;
	add.s64 	%rd7, %rd3, %rd6;
	ld.global.f32 	%f2, [%rd7];
	add.f32 	%f3, %f1, %f2;
	shl.b32 	%r11, %r1, 2;
	mov.u32 	%r12, _ZZ7reduce3PfS_E5sdata;
	add.s32 	%r4, %r12, %r11;
	st.shared.f32 	[%r4], %f3;
	bar.sync 	0;
	setp.lt.u32 	%p1, %r15, 2;
	@%p1 bra 	$L__BB3_4;
$L__BB3_1:
	shr.u32 	%r6, %r15, 1;
	setp.ge.u32 	%p2, %r1, %r6;
	@%p2 bra 	$L__BB3_3;
	shl.b32 	%r13, %r6, 2;
	add.s32 	%r14, %r4, %r13;
	ld.shared.f32 	%f4, [%r14];
	ld.shared.f32 	%f5, [%r4];
	add.f32 	%f6, %f4, %f5;
	st.shared.f32 	[%r4], %f6;
$L__BB3_3:
	bar.sync 	0;
	setp.gt.u32 	%p3, %r15, 3;
	mov.u32 	%r15, %r6;
	@%p3 bra 	$L__BB3_1;
$L__BB3_4:
	setp.ne.s32 	%p4, %r1, 0;
	@%p4 bra 	$L__BB3_6;
	ld.shared.f32 	%f7, [_ZZ7reduce3PfS_E5sdata];
	cvta.to.global.u64 	%rd8, %rd1;
	mul.wide.u32 	%rd9, %r2, 4;
	add.s64 	%rd10, %rd8, %rd9;
	st.global.f32 	[%rd10], %f7;
$L__BB3_6:
	ret;

}
	// .globl	_Z7reduce4PfS_
.visible .entry _Z7reduce4PfS_(
	.param .u64 .ptr .align 1 _Z7reduce4PfS__param_0,
	.param .u64 .ptr .align 1 _Z7reduce4PfS__param_1
)
{
	.reg .pred 	%p<6>;
	.reg .b32 	%r<16>;
	.reg .b32 	%f<26>;
	.reg .b64 	%rd<11>;
	// demoted variable
	.shared .align 4 .b8 _ZZ7reduce4PfS_E5sdata[1024];
	ld.param.u64 	%rd2, [_Z7reduce4PfS__param_0];
	ld.param.u64 	%rd1, [_Z7reduce4PfS__param_1];
	cvta.to.global.u64 	%rd3, %rd2;
	mov.u32 	%r1, %tid.x;
	mov.u32 	%r2, %ctaid.x;
	mov.u32 	%r15, %ntid.x;
	mul.lo.s32 	%r7, %r15, %r2;
	shl.b32 	%r8, %r7, 1;
	add.s32 	%r9, %r8, %r1;
	mul.wide.u32 	%rd4, %r9, 4;
	add.s64 	%rd5, %rd3, %rd4;
	ld.global.f32 	%f1, [%rd5];
	add.s32 	%r10, %r9, %r15;
	mul.wide.u32 	%rd6, %r10, 4;
	add.s64 	%rd7, %rd3, %rd6;
	ld.global.f32 	%f2, [%rd7];
	add.f32 	%f3, %f1, %f2;
	shl.b32 	%r11, %r1, 2;
	mov.u32 	%r12, _ZZ7reduce4PfS_E5sdata;
	add.s32 	%r4, %r12, %r11;
	st.shared.f32 	[%r4], %f3;
	bar.sync 	0;
	setp.lt.u32 	%p1, %r15, 66;
	@%p1 bra 	$L__BB4_4;
$L__BB4_1:
	shr.u32 	%r6, %r15, 1;
	setp.ge.u32 	%p2, %r1, %r6;
	@%p2 bra 	$L__BB4_3;
	shl.b32 	%r13, %r6, 2;
	add.s32 	%r14, %r4, %r13;
	ld.shared.f32 	%f4, [%r14];
	ld.shared.f32 	%f5, [%r4];
	add.f32 	%f6, %f4, %f5;
	st.shared.f32 	[%r4], %f6;
$L__BB4_3:
	bar.sync 	0;
	setp.gt.u32 	%p3, %r15, 131;
	mov.u32 	%r15, %r6;
	@%p3 bra 	$L__BB4_1;
$L__BB4_4:
	setp.gt.u32 	%p4, %r1, 31;
	@%p4 bra 	$L__BB4_7;
	ld.volatile.shared.f32 	%f7, [%r4+128];
	ld.volatile.shared.f32 	%f8, [%r4];
	add.f32 	%f9, %f7, %f8;
	st.volatile.shared.f32 	[%r4], %f9;
	ld.volatile.shared.f32 	%f10, [%r4+64];
	ld.volatile.shared.f32 	%f11, [%r4];
	add.f32 	%f12, %f10, %f11;
	st.volatile.shared.f32 	[%r4], %f12;
	ld.volatile.shared.f32 	%f13, [%r4+32];
	ld.volatile.shared.f32 	%f14, [%r4];
	add.f32 	%f15, %f13, %f14;
	st.volatile.shared.f32 	[%r4], %f15;
	ld.volatile.shared.f32 	%f16, [%r4+16];
	ld.volatile.shared.f32 	%f17, [%r4];
	add.f32 	%f18, %f16, %f17;
	st.volatile.shared.f32 	[%r4], %f18;
	ld.volatile.shared.f32 	%f19, [%r4+8];
	ld.volatile.shared.f32 	%f20, [%r4];
	add.f32 	%f21, %f19, %f20;
	st.volatile.shared.f32 	[%r4], %f21;
	ld.volatile.shared.f32 	%f22, [%r4+4];
	ld.volatile.shared.f32 	%f23, [%r4];
	add.f32 	%f24, %f22, %f23;
	st.volatile.shared.f32 	[%r4], %f24;
	setp.ne.s32 	%p5, %r1, 0;
	@%p5 bra 	$L__BB4_7;
	ld.shared.f32 	%f25, [_ZZ7reduce4PfS_E5sdata];
	cvta.to.global.u64 	%rd8, %rd1;
	mul.wide.u32 	%rd9, %r2, 4;
	add.s64 	%rd10, %rd8, %rd9;
	st.global.f32 	[%rd10], %f25;
$L__BB4_7:
	ret;

}
	// .globl	_Z7reduce5ILj256EEvPfS0_
.visible .entry _Z7reduce5ILj256EEvPfS0_(
	.param .u64 .ptr .align 1 _Z7reduce5ILj256EEvPfS0__param_0,
	.param .u64 .ptr .align 1 _Z7reduce5ILj256EEvPfS0__param_1
)
{
	.reg .pred 	%p<5>;
	.reg .b32 	%r<11>;
	.reg .b32 	%f<29>;
	.reg .b64 	%rd<11>;
	// demoted variable
	.shared .align 4 .b8 _ZZ7reduce5ILj256EEvPfS0_E5sdata[1024];
	ld.param.u64 	%rd2, [_Z7reduce5ILj256EEvPfS0__param_0];
	ld.param.u64 	%rd1, [_Z7reduce5ILj256EEvPfS0__param_1];
	cvta.to.global.u64 	%rd3, %rd2;
	mov.u32 	%r1, %tid.x;
	mov.u32 	%r2, %ctaid.x;
	mov.u32 	%r4, %ntid.x;
	mul.lo.s32 	%r5, %r4, %r2;
	shl.b32 	%r6, %r5, 1;
	add.s32 	%r7, %r6, %r1;
	mul.wide.u32 	%rd4, %r7, 4;
	add.s64 	%rd5, %rd3, %rd4;
	ld.global.f32 	%f1, [%rd5];
	add.s32 	%r8, %r7, %r4;
	mul.wide.u32 	%rd6, %r8, 4;
	add.s64 	%rd7, %rd3, %rd6;
	ld.global.f32 	%f2, [%rd7];
	add.f32 	%f3, %f1, %f2;
	shl.b32 	%r9, %r1, 2;
	mov.u32 	%r10, _ZZ7reduce5ILj256EEvPfS0_E5sdata;
	add.s32 	%r3, %r10, %r9;
	st.shared.f32 	[%r3], %f3;
	bar.sync 	0;
	setp.gt.u32 	%p1, %r1, 127;
	@%p1 bra 	$L__BB5_2;
	ld.shared.f32 	%f4, [%r3+512];
	ld.shared.f32 	%f5, [%r3];
	add.f32 	%f6, %f4, %f5;
	st.shared.f32 	[%r3], %f6;
$L__BB5_2:
	bar.sync 	0;
	setp.gt.u32 	%p2, %r1, 63;
	@%p2 bra 	$L__BB5_4;
	ld.shared.f32 	%f7, [%r3+256];
	ld.shared.f32 	%f8, [%r3];
	add.f32 	%f9, %f7, %f8;
	st.shared.f32 	[%r3], %f9;
$L__BB5_4:
	bar.sync 	0;
	setp.gt.u32 	%p3, %r1, 31;
	@%p3 bra 	$L__BB5_7;
	ld.volatile.shared.f32 	%f10, [%r3+128];
	ld.volatile.shared.f32 	%f11, [%r3];
	add.f32 	%f12, %f10, %f11;
	st.volatile.shared.f32 	[%r3], %f12;
	ld.volatile.shared.f32 	%f13, [%r3+64];
	ld.volatile.shared.f32 	%f14, [%r3];
	add.f32 	%f15, %f13, %f14;
	st.volatile.shared.f32 	[%r3], %f15;
	ld.volatile.shared.f32 	%f16, [%r3+32];
	ld.volatile.shared.f32 	%f17, [%r3];
	add.f32 	%f18, %f16, %f17;
	st.volatile.shared.f32 	[%r3], %f18;
	ld.volatile.shared.f32 	%f19, [%r3+16];
	ld.volatile.shared.f32 	%f20, [%r3];
	add.f32 	%f21, %f19, %f20;
	st.volatile.shared.f32 	[%r3], %f21;
	ld.volatile.shared.f32 	%f22, [%r3+8];
	ld.volatile.shared.f32 	%f23, [%r3];
	add.f32 	%f24, %f22, %f23;
	st.volatile.shared.f32 	[%r3], %f24;
	ld.volatile.shared.f32 	%f25, [%r3+4];
	ld.volatile.shared.f32 	%f26, [%r3];
	add.f32 	%f27, %f25, %f26;
	st.volatile.shared.f32 	[%r3], %f27;
	setp.ne.s32 	%p4, %r1, 0;
	@%p4 bra 	$L__BB5_7;
	ld.shared.f32 	%f28, [_ZZ7reduce5ILj256EEvPfS0_E5sdata];
	cvta.to.global.u64 	%rd8, %rd1;
	mul.wide.u32 	%rd9, %r2, 4;
	add.s64 	%rd10, %rd8, %rd9;
	st.global.f32 	[%rd10], %f28;
$L__BB5_7:
	ret;

}
	// .globl	_Z7reduce6ILj256ELi128EEvPfS0_j
.visible .entry _Z7reduce6ILj256ELi128EEvPfS0_j(
	.param .u64 .ptr .align 1 _Z7reduce6ILj256ELi128EEvPfS0_j_param_0,
	.param .u64 .ptr .align 1 _Z7reduce6ILj256ELi128EEvPfS0_j_param_1,
	.param .u32 _Z7reduce6ILj256ELi128EEvPfS0_j_param_2
)
{
	.reg .pred 	%p<5>;
	.reg .b32 	%r<11>;
	.reg .b32 	%f<282>;
	.reg .b64 	%rd<15>;
	// demoted variable
	.shared .align 4 .b8 _ZZ7reduce6ILj256ELi128EEvPfS0_jE5sdata[1024];
	ld.param.u64 	%rd2, [_Z7reduce6ILj256ELi128EEvPfS0_j_param_0];
	ld.param.u64 	%rd1, [_Z7reduce6ILj256ELi128EEvPfS0_j_param_1];
	cvta.to.global.u64 	%rd3, %rd2;
	mov.u32 	%r1, %tid.x;
	mov.u32 	%r2, %ctaid.x;
	shl.b32 	%r4, %r2, 15;
	or.b32  	%r5, %r4, %r1;
	shl.b32 	%r6, %r1, 2;
	mov.u32 	%r7, _ZZ7reduce6ILj256ELi128EEvPfS0_jE5sdata;
	add.s32 	%r3, %r7, %r6;
	mul.wide.u32 	%rd4, %r5, 4;
	add.s64 	%rd5, %rd3, %rd4;
	ld.global.f32 	%f1, [%rd5];
	add.f32 	%f2, %f1, 0f00000000;
	ld.global.f32 	%f3, [%rd5+1024];
	add.f32 	%f4, %f3, %f2;
	ld.global.f32 	%f5, [%rd5+2048];
	add.f32 	%f6, %f5, %f4;
	ld.global.f32 	%f7, [%rd5+3072];
	add.f32 	%f8, %f7, %f6;
	ld.global.f32 	%f9, [%rd5+4096];
	add.f32 	%f10, %f9, %f8;
	ld.global.f32 	%f11, [%rd5+5120];
	add.f32 	%f12, %f11, %f10;
	ld.global.f32 	%f13, [%rd5+6144];
	add.f32 	%f14, %f13, %f12;
	ld.global.f32 	%f15, [%rd5+7168];
	add.f32 	%f16, %f15, %f14;
	ld.global.f32 	%f17, [%rd5+8192];
	add.f32 	%f18, %f17, %f16;
	ld.global.f32 	%f19, [%rd5+9216];
	add.f32 	%f20, %f19, %f18;
	ld.global.f32 	%f21, [%rd5+10240];
	add.f32 	%f22, %f21, %f20;
	ld.global.f32 	%f23, [%rd5+11264];
	add.f32 	%f24, %f23, %f22;
	ld.global.f32 	%f25, [%rd5+12288];
	add.f32 	%f26, %f25, %f24;
	ld.global.f32 	%f27, [%rd5+13312];
	add.f32 	%f28, %f27, %f26;
	ld.global.f32 	%f29, [%rd5+14336];
	add.f32 	%f30, %f29, %f28;
	ld.global.f32 	%f31, [%rd5+15360];
	add.f32 	%f32, %f31, %f30;
	ld.global.f32 	%f33, [%rd5+16384];
	add.f32 	%f34, %f33, %f32;
	ld.global.f32 	%f35, [%rd5+17408];
	add.f32 	%f36, %f35, %f34;
	ld.global.f32 	%f37, [%rd5+18432];
	add.f32 	%f38, %f37, %f36;
	ld.global.f32 	%f39, [%rd5+19456];
	add.f32 	%f40, %f39, %f38;
	ld.global.f32 	%f41, [%rd5+20480];
	add.f32 	%f42, %f41, %f40;
	ld.global.f32 	%f43, [%rd5+21504];
	add.f32 	%f44, %f43, %f42;
	ld.global.f32 	%f45, [%rd5+22528];
	add.f32 	%f46, %f45, %f44;
	ld.global.f32 	%f47, [%rd5+23552];
	add.f32 	%f48, %f47, %f46;
	ld.global.f32 	%f49, [%rd5+24576];
	add.f32 	%f50, %f49, %f48;
	ld.global.f32 	%f51, [%rd5+25600];
	add.f32 	%f52, %f51, %f50;
	ld.global.f32 	%f53, [%rd5+26624];
	add.f32 	%f54, %f53, %f52;
	ld.global.f32 	%f55, [%rd5+27648];
	add.f32 	%f56, %f55, %f54;
	ld.global.f32 	%f57, [%rd5+28672];
	add.f32 	%f58, %f57, %f56;
	ld.global.f32 	%f59, [%rd5+29696];
	add.f32 	%f60, %f59, %f58;
	ld.global.f32 	%f61, [%rd5+30720];
	add.f32 	%f62, %f61, %f60;
	ld.global.f32 	%f63, [%rd5+31744];
	add.f32 	%f64, %f63, %f62;
	ld.global.f32 	%f65, [%rd5+32768];
	add.f32 	%f66, %f65, %f64;
	ld.global.f32 	%f67, [%rd5+33792];
	add.f32 	%f68, %f67, %f66;
	ld.global.f32 	%f69, [%rd5+34816];
	add.f32 	%f70, %f69, %f68;
	ld.global.f32 	%f71, [%rd5+35840];
	add.f32 	%f72, %f71, %f70;
	ld.global.f32 	%f73, [%rd5+36864];
	add.f32 	%f74, %f73, %f72;
	ld.global.f32 	%f75, [%rd5+37888];
	add.f32 	%f76, %f75, %f74;
	ld.global.f32 	%f77, [%rd5+38912];
	add.f32 	%f78, %f77, %f76;
	ld.global.f32 	%f79, [%rd5+39936];
	add.f32 	%f80, %f79, %f78;
	ld.global.f32 	%f81, [%rd5+40960];
	add.f32 	%f82, %f81, %f80;
	ld.global.f32 	%f83, [%rd5+41984];
	add.f32 	%f84, %f83, %f82;
	ld.global.f32 	%f85, [%rd5+43008];
	add.f32 	%f86, %f85, %f84;
	ld.global.f32 	%f87, [%rd5+44032];
	add.f32 	%f88, %f87, %f86;
	ld.global.f32 	%f89, [%rd5+45056];
	add.f32 	%f90, %f89, %f88;
	ld.global.f32 	%f91, [%rd5+46080];
	add.f32 	%f92, %f91, %f90;
	ld.global.f32 	%f93, [%rd5+47104];
	add.f32 	%f94, %f93, %f92;
	ld.global.f32 	%f95, [%rd5+48128];
	add.f32 	%f96, %f95, %f94;
	ld.global.f32 	%f97, [%rd5+49152];
	add.f32 	%f98, %f97, %f96;
	ld.global.f32 	%f99, [%rd5+50176];
	add.f32 	%f100, %f99, %f98;
	ld.global.f32 	%f101, [%rd5+51200];
	add.f32 	%f102, %f101, %f100;
	ld.global.f32 	%f103, [%rd5+52224];
	add.f32 	%f104, %f103, %f102;
	ld.global.f32 	%f105, [%rd5+53248];
	add.f32 	%f106, %f105, %f104;
	ld.global.f32 	%f107, [%rd5+54272];
	add.f32 	%f108, %f107, %f106;
	ld.global.f32 	%f109, [%rd5+55296];
	add.f32 	%f110, %f109, %f108;
	ld.global.f32 	%f111, [%rd5+56320];
	add.f32 	%f112, %f111, %f110;
	ld.global.f32 	%f113, [%rd5+57344];
	add.f32 	%f114, %f113, %f112;
	ld.global.f32 	%f115, [%rd5+58368];
	add.f32 	%f116, %f115, %f114;
	ld.global.f32 	%f117, [%rd5+59392];
	add.f32 	%f118, %f117, %f116;
	ld.global.f32 	%f119, [%rd5+60416];
	add.f32 	%f120, %f119, %f118;
	ld.global.f32 	%f121, [%rd5+61440];
	add.f32 	%f122, %f121, %f120;
	ld.global.f32 	%f123, [%rd5+62464];
	add.f32 	%f124, %f123, %f122;
	ld.global.f32 	%f125, [%rd5+63488];
	add.f32 	%f126, %f125, %f124;
	ld.global.f32 	%f127, [%rd5+64512];
	add.f32 	%f128, %f127, %f126;
	ld.global.f32 	%f129, [%rd5+65536];
	add.f32 	%f130, %f129, %f128;
	ld.global.f32 	%f131, [%rd5+66560];
	add.f32 	%f132, %f131, %f130;
	ld.global.f32 	%f133, [%rd5+67584];
	add.f32 	%f134, %f133, %f132;
	ld.global.f32 	%f135, [%rd5+68608];
	add.f32 	%f136, %f135, %f134;
	ld.global.f32 	%f137, [%rd5+69632];
	add.f32 	%f138, %f137, %f136;
	ld.global.f32 	%f139, [%rd5+70656];
	add.f32 	%f140, %f139, %f138;
	ld.global.f32 	%f141, [%rd5+71680];
	add.f32 	%f142, %f141, %f140;
	ld.global.f32 	%f143, [%rd5+72704];
	add.f32 	%f144, %f143, %f142;
	ld.global.f32 	%f145, [%rd5+73728];
	add.f32 	%f146, %f145, %f144;
	ld.global.f32 	%f147, [%rd5+74752];
	add.f32 	%f148, %f147, %f146;
	ld.global.f32 	%f149, [%rd5+75776];
	add.f32 	%f150, %f149, %f148;
	ld.global.f32 	%f151, [%rd5+76800];
	add.f32 	%f152, %f151, %f150;
	ld.global.f32 	%f153, [%rd5+77824];
	add.f32 	%f154, %f153, %f152;
	ld.global.f32 	%f155, [%rd5+78848];
	add.f32 	%f156, %f155, %f154;
	ld.global.f32 	%f157, [%rd5+79872];
	add.f32 	%f158, %f157, %f156;
	ld.global.f32 	%f159, [%rd5+80896];
	add.f32 	%f160, %f159, %f158;
	ld.global.f32 	%f161, [%rd5+81920];
	add.f32 	%f162, %f161, %f160;
	ld.global.f32 	%f163, [%rd5+82944];
	add.f32 	%f164, %f163, %f162;
	ld.global.f32 	%f165, [%rd5+83968];
	add.f32 	%f166, %f165, %f164;
	ld.global.f32 	%f167, [%rd5+84992];
	add.f32 	%f168, %f167, %f166;
	ld.global.f32 	%f169, [%rd5+86016];
	add.f32 	%f170, %f169, %f168;
	ld.global.f32 	%f171, [%rd5+87040];
	add.f32 	%f172, %f171, %f170;
	ld.global.f32 	%f173, [%rd5+88064];
	add.f32 	%f174, %f173, %f172;
	ld.global.f32 	%f175, [%rd5+89088];
	add.f32 	%f176, %f175, %f174;
	ld.global.f32 	%f177, [%rd5+90112];
	add.f32 	%f178, %f177, %f176;
	ld.global.f32 	%f179, [%rd5+91136];
	add.f32 	%f180, %f179, %f178;
	ld.global.f32 	%f181, [%rd5+92160];
	add.f32 	%f182, %f181, %f180;
	ld.global.f32 	%f183, [%rd5+93184];
	add.f32 	%f184, %f183, %f182;
	ld.global.f32 	%f185, [%rd5+94208];
	add.f32 	%f186, %f185, %f184;
	ld.global.f32 	%f187, [%rd5+95232];
	add.f32 	%f188, %f187, %f186;
	ld.global.f32 	%f189, [%rd5+96256];
	add.f32 	%f190, %f189, %f188;
	ld.global.f32 	%f191, [%rd5+97280];
	add.f32 	%f192, %f191, %f190;
	ld.global.f32 	%f193, [%rd5+98304];
	add.f32 	%f194, %f193, %f192;
	ld.global.f32 	%f195, [%rd5+99328];
	add.f32 	%f196, %f195, %f194;
	ld.global.f32 	%f197, [%rd5+100352];
	add.f32 	%f198, %f197, %f196;
	ld.global.f32 	%f199, [%rd5+101376];
	add.f32 	%f200, %f199, %f198;
	ld.global.f32 	%f201, [%rd5+102400];
	add.f32 	%f202, %f201, %f200;
	ld.global.f32 	%f203, [%rd5+103424];
	add.f32 	%f204, %f203, %f202;
	ld.global.f32 	%f205, [%rd5+104448];
	add.f32 	%f206, %f205, %f204;
	ld.global.f32 	%f207, [%rd5+105472];
	add.f32 	%f208, %f207, %f206;
	ld.global.f32 	%f209, [%rd5+106496];
	add.f32 	%f210, %f209, %f208;
	ld.global.f32 	%f211, [%rd5+107520];
	add.f32 	%f212, %f211, %f210;
	ld.global.f32 	%f213, [%rd5+108544];
	add.f32 	%f214, %f213, %f212;
	ld.global.f32 	%f215, [%rd5+109568];
	add.f32 	%f216, %f215, %f214;
	ld.global.f32 	%f217, [%rd5+110592];
	add.f32 	%f218, %f217, %f216;
	ld.global.f32 	%f219, [%rd5+111616];
	add.f32 	%f220, %f219, %f218;
	ld.global.f32 	%f221, [%rd5+112640];
	add.f32 	%f222, %f221, %f220;
	ld.global.f32 	%f223, [%rd5+113664];
	add.f32 	%f224, %f223, %f222;
	ld.global.f32 	%f225, [%rd5+114688];
	add.f32 	%f226, %f225, %f224;
	ld.global.f32 	%f227, [%rd5+115712];
	add.f32 	%f228, %f227, %f226;
	ld.global.f32 	%f229, [%rd5+116736];
	add.f32 	%f230, %f229, %f228;
	ld.global.f32 	%f231, [%rd5+117760];
	add.f32 	%f232, %f231, %f230;
	ld.global.f32 	%f233, [%rd5+118784];
	add.f32 	%f234, %f233, %f232;
	ld.global.f32 	%f235, [%rd5+119808];
	add.f32 	%f236, %f235, %f234;
	ld.global.f32 	%f237, [%rd5+120832];
	add.f32 	%f238, %f237, %f236;
	ld.global.f32 	%f239, [%rd5+121856];
	add.f32 	%f240, %f239, %f238;
	ld.global.f32 	%f241, [%rd5+122880];
	add.f32 	%f242, %f241, %f240;
	ld.global.f32 	%f243, [%rd5+123904];
	add.f32 	%f244, %f243, %f242;
	ld.global.f32 	%f245, [%rd5+124928];
	add.f32 	%f246, %f245, %f244;
	ld.global.f32 	%f247, [%rd5+125952];
	add.f32 	%f248, %f247, %f246;
	ld.global.f32 	%f249, [%rd5+126976];
	add.f32 	%f250, %f249, %f248;
	add.s32 	%r8, %r5, 32000;
	mul.wide.u32 	%rd6, %r8, 4;
	add.s64 	%rd7, %rd3, %rd6;
	ld.global.f32 	%f251, [%rd7];
	add.f32 	%f252, %f251, %f250;
	add.s32 	%r9, %r5, 32256;
	mul.wide.u32 	%rd8, %r9, 4;
	add.s64 	%rd9, %rd3, %rd8;
	ld.global.f32 	%f253, [%rd9];
	add.f32 	%f254, %f253, %f252;
	add.s32 	%r10, %r5, 32512;
	mul.wide.u32 	%rd10, %r10, 4;
	add.s64 	%rd11, %rd3, %rd10;
	ld.global.f32 	%f255, [%rd11];
	add.f32 	%f256, %f255, %f254;
	st.shared.f32 	[%r3], %f256;
	bar.sync 	0;
	setp.gt.u32 	%p1, %r1, 127;
	@%p1 bra 	$L__BB6_2;
	ld.shared.f32 	%f257, [%r3+512];
	ld.shared.f32 	%f258, [%r3];
	add.f32 	%f259, %f257, %f258;
	st.shared.f32 	[%r3], %f259;
$L__BB6_2:
	bar.sync 	0;
	setp.gt.u32 	%p2, %r1, 63;
	@%p2 bra 	$L__BB6_4;
	ld.shared.f32 	%f260, [%r3+256];
	ld.shared.f32 	%f261, [%r3];
	add.f32 	%f262, %f260, %f261;
	st.shared.f32 	[%r3], %f262;
$L__BB6_4:
	bar.sync 	0;
	setp.gt.u32 	%p3, %r1, 31;
	@%p3 bra 	$L__BB6_7;
	ld.volatile.shared.f32 	%f263, [%r3+128];
	ld.volatile.shared.f32 	%f264, [%r3];
	add.f32 	%f265, %f263, %f264;
	st.volatile.shared.f32 	[%r3], %f265;
	ld.volatile.shared.f32 	%f266, [%r3+64];
	ld.volatile.shared.f32 	%f267, [%r3];
	add.f32 	%f268, %f266, %f267;
	st.volatile.shared.f32 	[%r3], %f268;
	ld.volatile.shared.f32 	%f269, [%r3+32];
	ld.volatile.shared.f32 	%f270, [%r3];
	add.f32 	%f271, %f269, %f270;
	st.volatile.shared.f32 	[%r3], %f271;
	ld.volatile.shared.f32 	%f272, [%r3+16];
	ld.volatile.shared.f32 	%f273, [%r3];
	add.f32 	%f274, %f272, %f273;
	st.volatile.shared.f32 	[%r3], %f274;
	ld.volatile.shared.f32 	%f275, [%r3+8];
	ld.volatile.shared.f32 	%f276, [%r3];
	add.f32 	%f277, %f275, %f276;
	st.volatile.shared.f32 	[%r3], %f277;
	ld.volatile.shared.f32 	%f278, [%r3+4];
	ld.volatile.shared.f32 	%f279, [%r3];
	add.f32 	%f280, %f278, %f279;
	st.volatile.shared.f32 	[%r3], %f280;
	setp.ne.s32 	%p4, %r1, 0;
	@%p4 bra 	$L__BB6_7;
	ld.shared.f32 	%f281, [_ZZ7reduce6ILj256ELi128EEvPfS0_jE5sdata];
	cvta.to.global.u64 	%rd12, %rd1;
	mul.wide.u32 	%rd13, %r2, 4;
	add.s64 	%rd14, %rd12, %rd13;
	st.global.f32 	[%rd14], %f281;
$L__BB6_7:
	ret;

}
	// .globl	_Z7reduce7ILj256ELi128EEvPfS0_
.visible .entry _Z7reduce7ILj256ELi128EEvPfS0_(
	.param .u64 .ptr .align 1 _Z7reduce7ILj256ELi128EEvPfS0__param_0,
	.param .u64 .ptr .align 1 _Z7reduce7ILj256ELi128EEvPfS0__param_1
)
{
	.reg .pred 	%p<13>;
	.reg .b32 	%r<33>;
	.reg .b32 	%f<277>;
	.reg .b64 	%rd<15>;
	// demoted variable
	.shared .align 4 .b8 _ZZ7reduce7ILj256ELi128EEvPfS0_E13warpLevelSums[32];
	ld.param.u64 	%rd2, [_Z7reduce7ILj256ELi128EEvPfS0__param_0];
	ld.param.u64 	%rd1, [_Z7reduce7ILj256ELi128EEvPfS0__param_1];
	cvta.to.global.u64 	%rd3, %rd2;
	mov.u32 	%r1, %tid.x;
	mov.u32 	%r2, %ctaid.x;
	shl.b32 	%r4, %r2, 15;
	or.b32  	%r5, %r4, %r1;
	mul.wide.u32 	%rd4, %r5, 4;
	add.s64 	%rd5, %rd3, %rd4;
	ld.global.f32 	%f5, [%rd5];
	add.f32 	%f6, %f5, 0f00000000;
	ld.global.f32 	%f7, [%rd5+1024];
	add.f32 	%f8, %f6, %f7;
	ld.global.f32 	%f9, [%rd5+2048];
	add.f32 	%f10, %f8, %f9;
	ld.global.f32 	%f11, [%rd5+3072];
	add.f32 	%f12, %f10, %f11;
	ld.global.f32 	%f13, [%rd5+4096];
	add.f32 	%f14, %f12, %f13;
	ld.global.f32 	%f15, [%rd5+5120];
	add.f32 	%f16, %f14, %f15;
	ld.global.f32 	%f17, [%rd5+6144];
	add.f32 	%f18, %f16, %f17;
	ld.global.f32 	%f19, [%rd5+7168];
	add.f32 	%f20, %f18, %f19;
	ld.global.f32 	%f21, [%rd5+8192];
	add.f32 	%f22, %f20, %f21;
	ld.global.f32 	%f23, [%rd5+9216];
	add.f32 	%f24, %f22, %f23;
	ld.global.f32 	%f25, [%rd5+10240];
	add.f32 	%f26, %f24, %f25;
	ld.global.f32 	%f27, [%rd5+11264];
	add.f32 	%f28, %f26, %f27;
	ld.global.f32 	%f29, [%rd5+12288];
	add.f32 	%f30, %f28, %f29;
	ld.global.f32 	%f31, [%rd5+13312];
	add.f32 	%f32, %f30, %f31;
	ld.global.f32 	%f33, [%rd5+14336];
	add.f32 	%f34, %f32, %f33;
	ld.global.f32 	%f35, [%rd5+15360];
	add.f32 	%f36, %f34, %f35;
	ld.global.f32 	%f37, [%rd5+16384];
	add.f32 	%f38, %f36, %f37;
	ld.global.f32 	%f39, [%rd5+17408];
	add.f32 	%f40, %f38, %f39;
	ld.global.f32 	%f41, [%rd5+18432];
	add.f32 	%f42, %f40, %f41;
	ld.global.f32 	%f43, [%rd5+19456];
	add.f32 	%f44, %f42, %f43;
	ld.global.f32 	%f45, [%rd5+20480];
	add.f32 	%f46, %f44, %f45;
	ld.global.f32 	%f47, [%rd5+21504];
	add.f32 	%f48, %f46, %f47;
	ld.global.f32 	%f49, [%rd5+22528];
	add.f32 	%f50, %f48, %f49;
	ld.global.f32 	%f51, [%rd5+23552];
	add.f32 	%f52, %f50, %f51;
	ld.global.f32 	%f53, [%rd5+24576];
	add.f32 	%f54, %f52, %f53;
	ld.global.f32 	%f55, [%rd5+25600];
	add.f32 	%f56, %f54, %f55;
	ld.global.f32 	%f57, [%rd5+26624];
	add.f32 	%f58, %f56, %f57;
	ld.global.f32 	%f59, [%rd5+27648];
	add.f32 	%f60, %f58, %f59;
	ld.global.f32 	%f61, [%rd5+28672];
	add.f32 	%f62, %f60, %f61;
	ld.global.f32 	%f63, [%rd5+29696];
	add.f32 	%f64, %f62, %f63;
	ld.global.f32 	%f65, [%rd5+30720];
	add.f32 	%f66, %f64, %f65;
	ld.global.f32 	%f67, [%rd5+31744];
	add.f32 	%f68, %f66, %f67;
	ld.global.f32 	%f69, [%rd5+32768];
	add.f32 	%f70, %f68, %f69;
	ld.global.f32 	%f71, [%rd5+33792];
	add.f32 	%f72, %f70, %f71;
	ld.global.f32 	%f73, [%rd5+34816];
	add.f32 	%f74, %f72, %f73;
	ld.global.f32 	%f75, [%rd5+35840];
	add.f32 	%f76, %f74, %f75;
	ld.global.f32 	%f77, [%rd5+36864];
	add.f32 	%f78, %f76, %f77;
	ld.global.f32 	%f79, [%rd5+37888];
	add.f32 	%f80, %f78, %f79;
	ld.global.f32 	%f81, [%rd5+38912];
	add.f32 	%f82, %f80, %f81;
	ld.global.f32 	%f83, [%rd5+39936];
	add.f32 	%f84, %f82, %f83;
	ld.global.f32 	%f85, [%rd5+40960];
	add.f32 	%f86, %f84, %f85;
	ld.global.f32 	%f87, [%rd5+41984];
	add.f32 	%f88, %f86, %f87;
	ld.global.f32 	%f89, [%rd5+43008];
	add.f32 	%f90, %f88, %f89;
	ld.global.f32 	%f91, [%rd5+44032];
	add.f32 	%f92, %f90, %f91;
	ld.global.f32 	%f93, [%rd5+45056];
	add.f32 	%f94, %f92, %f93;
	ld.global.f32 	%f95, [%rd5+46080];
	add.f32 	%f96, %f94, %f95;
	ld.global.f32 	%f97, [%rd5+47104];
	add.f32 	%f98, %f96, %f97;
	ld.global.f32 	%f99, [%rd5+48128];
	add.f32 	%f100, %f98, %f99;
	ld.global.f32 	%f101, [%rd5+49152];
	add.f32 	%f102, %f100, %f101;
	ld.global.f32 	%f103, [%rd5+50176];
	add.f32 	%f104, %f102, %f103;
	ld.global.f32 	%f105, [%rd5+51200];
	add.f32 	%f106, %f104, %f105;
	ld.global.f32 	%f107, [%rd5+52224];
	add.f32 	%f108, %f106, %f107;
	ld.global.f32 	%f109, [%rd5+53248];
	add.f32 	%f110, %f108, %f109;
	ld.global.f32 	%f111, [%rd5+54272];
	add.f32 	%f112, %f110, %f111;
	ld.global.f32 	%f113, [%rd5+55296];
	add.f32 	%f114, %f112, %f113;
	ld.global.f32 	%f115, [%rd5+56320];
	add.f32 	%f116, %f114, %f115;
	ld.global.f32 	%f117, [%rd5+57344];
	add.f32 	%f118, %f116, %f117;
	ld.global.f32 	%f119, [%rd5+58368];
	add.f32 	%f120, %f118, %f119;
	ld.global.f32 	%f121, [%rd5+59392];
	add.f32 	%f122, %f120, %f121;
	ld.global.f32 	%f123, [%rd5+60416];
	add.f32 	%f124, %f122, %f123;
	ld.global.f32 	%f125, [%rd5+61440];
	add.f32 	%f126, %f124, %f125;
	ld.global.f32 	%f127, [%rd5+62464];
	add.f32 	%f128, %f126, %f127;
	ld.global.f32 	%f129, [%rd5+63488];
	add.f32 	%f130, %f128, %f129;
	ld.global.f32 	%f131, [%rd5+64512];
	add.f32 	%f132, %f130, %f131;
	ld.global.f32 	%f133, [%rd5+65536];
	add.f32 	%f134, %f132, %f133;
	ld.global.f32 	%f135, [%rd5+66560];
	add.f32 	%f136, %f134, %f135;
	ld.global.f32 	%f137, [%rd5+67584];
	add.f32 	%f138, %f136, %f137;
	ld.global.f32 	%f139, [%rd5+68608];
	add.f32 	%f140, %f138, %f139;
	ld.global.f32 	%f141, [%rd5+69632];
	add.f32 	%f142, %f140, %f141;
	ld.global.f32 	%f143, [%rd5+70656];
	add.f32 	%f144, %f142, %f143;
	ld.global.f32 	%f145, [%rd5+71680];
	add.f32 	%f146, %f144, %f145;
	ld.global.f32 	%f147, [%rd5+72704];
	add.f32 	%f148, %f146, %f147;
	ld.global.f32 	%f149, [%rd5+73728];
	add.f32 	%f150, %f148, %f149;
	ld.global.f32 	%f151, [%rd5+74752];
	add.f32 	%f152, %f150, %f151;
	ld.global.f32 	%f153, [%rd5+75776];
	add.f32 	%f154, %f152, %f153;
	ld.global.f32 	%f155, [%rd5+76800];
	add.f32 	%f156, %f154, %f155;
	ld.global.f32 	%f157, [%rd5+77824];
	add.f32 	%f158, %f156, %f157;
	ld.global.f32 	%f159, [%rd5+78848];
	add.f32 	%f160, %f158, %f159;
	ld.global.f32 	%f161, [%rd5+79872];
	add.f32 	%f162, %f160, %f161;
	ld.global.f32 	%f163, [%rd5+80896];
	add.f32 	%f164, %f162, %f163;
	ld.global.f32 	%f165, [%rd5+81920];
	add.f32 	%f166, %f164, %f165;
	ld.global.f32 	%f167, [%rd5+82944];
	add.f32 	%f168, %f166, %f167;
	ld.global.f32 	%f169, [%rd5+83968];
	add.f32 	%f170, %f168, %f169;
	ld.global.f32 	%f171, [%rd5+84992];
	add.f32 	%f172, %f170, %f171;
	ld.global.f32 	%f173, [%rd5+86016];
	add.f32 	%f174, %f172, %f173;
	ld.global.f32 	%f175, [%rd5+87040];
	add.f32 	%f176, %f174, %f175;
	ld.global.f32 	%f177, [%rd5+88064];
	add.f32 	%f178, %f176, %f177;
	ld.global.f32 	%f179, [%rd5+89088];
	add.f32 	%f180, %f178, %f179;
	ld.global.f32 	%f181, [%rd5+90112];
	add.f32 	%f182, %f180, %f181;
	ld.global.f32 	%f183, [%rd5+91136];
	add.f32 	%f184, %f182, %f183;
	ld.global.f32 	%f185, [%rd5+92160];
	add.f32 	%f186, %f184, %f185;
	ld.global.f32 	%f187, [%rd5+93184];
	add.f32 	%f188, %f186, %f187;
	ld.global.f32 	%f189, [%rd5+94208];
	add.f32 	%f190, %f188, %f189;
	ld.global.f32 	%f191, [%rd5+95232];
	add.f32 	%f192, %f190, %f191;
	ld.global.f32 	%f193, [%rd5+96256];
	add.f32 	%f194, %f192, %f193;
	ld.global.f32 	%f195, [%rd5+97280];
	add.f32 	%f196, %f194, %f195;
	ld.global.f32 	%f197, [%rd5+98304];
	add.f32 	%f198, %f196, %f197;
	ld.global.f32 	%f199, [%rd5+99328];
	add.f32 	%f200, %f198, %f199;
	ld.global.f32 	%f201, [%rd5+100352];
	add.f32 	%f202, %f200, %f201;
	ld.global.f32 	%f203, [%rd5+101376];
	add.f32 	%f204, %f202, %f203;
	ld.global.f32 	%f205, [%rd5+102400];
	add.f32 	%f206, %f204, %f205;
	ld.global.f32 	%f207, [%rd5+103424];
	add.f32 	%f208, %f206, %f207;
	ld.global.f32 	%f209, [%rd5+104448];
	add.f32 	%f210, %f208, %f209;
	ld.global.f32 	%f211, [%rd5+105472];
	add.f32 	%f212, %f210, %f211;
	ld.global.f32 	%f213, [%rd5+106496];
	add.f32 	%f214, %f212, %f213;
	ld.global.f32 	%f215, [%rd5+107520];
	add.f32 	%f216, %f214, %f215;
	ld.global.f32 	%f217, [%rd5+108544];
	add.f32 	%f218, %f216, %f217;
	ld.global.f32 	%f219, [%rd5+109568];
	add.f32 	%f220, %f218, %f219;
	ld.global.f32 	%f221, [%rd5+110592];
	add.f32 	%f222, %f220, %f221;
	ld.global.f32 	%f223, [%rd5+111616];
	add.f32 	%f224, %f222, %f223;
	ld.global.f32 	%f225, [%rd5+112640];
	add.f32 	%f226, %f224, %f225;
	ld.global.f32 	%f227, [%rd5+113664];
	add.f32 	%f228, %f226, %f227;
	ld.global.f32 	%f229, [%rd5+114688];
	add.f32 	%f230, %f228, %f229;
	ld.global.f32 	%f231, [%rd5+115712];
	add.f32 	%f232, %f230, %f231;
	ld.global.f32 	%f233, [%rd5+116736];
	add.f32 	%f234, %f232, %f233;
	ld.global.f32 	%f235, [%rd5+117760];
	add.f32 	%f236, %f234, %f235;
	ld.global.f32 	%f237, [%rd5+118784];
	add.f32 	%f238, %f236, %f237;
	ld.global.f32 	%f239, [%rd5+119808];
	add.f32 	%f240, %f238, %f239;
	ld.global.f32 	%f241, [%rd5+120832];
	add.f32 	%f242, %f240, %f241;
	ld.global.f32 	%f243, [%rd5+121856];
	add.f32 	%f244, %f242, %f243;
	ld.global.f32 	%f245, [%rd5+122880];
	add.f32 	%f246, %f244, %f245;
	ld.global.f32 	%f247, [%rd5+123904];
	add.f32 	%f248, %f246, %f247;
	ld.global.f32 	%f249, [%rd5+124928];
	add.f32 	%f250, %f248, %f249;
	ld.global.f32 	%f251, [%rd5+125952];
	add.f32 	%f252, %f250, %f251;
	ld.global.f32 	%f253, [%rd5+126976];
	add.f32 	%f254, %f252, %f253;
	add.s32 	%r6, %r5, 32000;
	mul.wide.u32 	%rd6, %r6, 4;
	add.s64 	%rd7, %rd3, %rd6;
	ld.global.f32 	%f255, [%rd7];
	add.f32 	%f256, %f254, %f255;
	add.s32 	%r7, %r5, 32256;
	mul.wide.u32 	%rd8, %r7, 4;
	add.s64 	%rd9, %rd3, %rd8;
	ld.global.f32 	%f257, [%rd9];
	add.f32 	%f258, %f256, %f257;
	add.s32 	%r8, %r5, 32512;
	mul.wide.u32 	%rd10, %r8, 4;
	add.s64 	%rd11, %rd3, %rd10;
	ld.global.f32 	%f259, [%rd11];
	add.f32 	%f260, %f258, %f259;
	and.b32  	%r3, %r1, 31;
	mov.b32 	%r9, %f260;
	shfl.sync.down.b32	%r10|%p1, %r9, 16, 31, -1;
	mov.b32 	%f261, %r10;
	add.f32 	%f262, %f260, %f261;
	mov.b32 	%r11, %f262;
	shfl.sync.down.b32	%r12|%p2, %r11, 8, 31, -1;
	mov.b32 	%f263, %r12;
	add.f32 	%f264, %f262, %f263;
	mov.b32 	%r13, %f264;
	shfl.sync.down.b32	%r14|%p3, %r13, 4, 31, -1;
	mov.b32 	%f265, %r14;
	add.f32 	%f266, %f264, %f265;
	mov.b32 	%r15, %f266;
	shfl.sync.down.b32	%r16|%p4, %r15, 2, 31, -1;
	mov.b32 	%f267, %r16;
	add.f32 	%f268, %f266, %f267;
	mov.b32 	%r17, %f268;
	shfl.sync.down.b32	%r18|%p5, %r17, 1, 31, -1;
	mov.b32 	%f269, %r18;
	add.f32 	%f1, %f268, %f269;
	setp.ne.s32 	%p6, %r3, 0;
	@%p6 bra 	$L__BB7_2;
	shr.u32 	%r19, %r1, 3;
	mov.u32 	%r20, _ZZ7reduce7ILj256ELi128EEvPfS0_E13warpLevelSums;
	add.s32 	%r21, %r20, %r19;
	st.shared.f32 	[%r21], %f1;
$L__BB7_2:
	bar.sync 	0;
	mov.u32 	%r22, %ntid.x;
	shr.u32 	%r23, %r22, 5;
	setp.ge.u32 	%p7, %r1, %r23;
	@%p7 bra 	$L__BB7_4;
	shl.b32 	%r24, %r3, 2;
	mov.u32 	%r25, _ZZ7reduce7ILj256ELi128EEvPfS0_E13warpLevelSums;
	add.s32 	%r26, %r25, %r24;
	ld.shared.f32 	%f276, [%r26];
	bra.uni 	$L__BB7_5;
$L__BB7_4:
	setp.gt.u32 	%p8, %r1, 31;
	mov.f32 	%f276, 0f00000000;
	@%p8 bra 	$L__BB7_7;
$L__BB7_5:
	mov.b32 	%r27, %f276;
	shfl.sync.down.b32	%r28|%p9, %r27, 4, 31, -1;
	mov.b32 	%f271, %r28;
	add.f32 	%f272, %f276, %f271;
	mov.b32 	%r29, %f272;
	shfl.sync.down.b32	%r30|%p10, %r29, 2, 31, -1;
	mov.b32 	%f273, %r30;
	add.f32 	%f274, %f272, %f273;
	mov.b32 	%r31, %f274;
	shfl.sync.down.b32	%r32|%p11, %r31, 1, 31, -1;
	mov.b32 	%f275, %r32;
	add.f32 	%f4, %f274, %f275;
	setp.ne.s32 	%p12, %r1, 0;
	@%p12 bra 	$L__BB7_7;
	cvta.to.global.u64 	%rd12, %rd1;
	mul.wide.u32 	%rd13, %r2, 4;
	add.s64 	%rd14, %rd12, %rd13;
	st.global.f32 	[%rd14], %f4;
$L__BB7_7:
	ret;

}


// ===== COMPILED SASS (sm_100) =====

	.target	sm_100

	.elftype	@"ET_EXEC"


//--------------------- .note.nv.tkinfo           --------------------------
	.section	.note.nv.tkinfo,"",@"SHT_NOTE"
	.sectionflags	@"SHF_NOTE_NV_TKINFO"
	.tkinfo
        /*0018*/ 	.word	0x00000002
        /*0030*/ 	.string	""
        /*0030*/ 	.string	"ptxas"
        /*0030*/ 	.string	"Cuda compilation tools, release 13.0, V13.0.88"
        /*0030*/ 	.string	"Build cuda_13.0.r13.0/compiler.36424714_0"
        /*0030*/ 	.string	"-arch sm_100 -m 64 "



//--------------------- .note.nv.cuinfo           --------------------------
	.section	.note.nv.cuinfo,"",@"SHT_NOTE"
	.sectionflags	@"SHF_NOTE_NV_CUINFO"
        /*0018*/ 	.short	0x0002
        /*001a*/ 	.short	0x0064
        /*001c*/ 	.short	0x0082
	.zero		2


//--------------------- .nv.info                  --------------------------
	.section	.nv.info,"",@"SHT_CUDA_INFO"
	.align	4


	//----- nvinfo : EIATTR_REGCOUNT
	.align		4
        /*0000*/ 	.byte	0x04, 0x2f
        /*0002*/ 	.short	(.L_1 - .L_0)
	.align		4
.L_0:
        /*0004*/ 	.word	index@(_Z7reduce0PfS_)
        /*0008*/ 	.word	0x0000000b


	//----- nvinfo : EIATTR_FRAME_SIZE
	.align		4
.L_1:
        /*000c*/ 	.byte	0x04, 0x11
        /*000e*/ 	.short	(.L_3 - .L_2)
	.align		4
.L_2:
        /*0010*/ 	.word	index@(_Z7reduce0PfS_)
        /*0014*/ 	.word	0x00000000


	//----- nvinfo : EIATTR_REGCOUNT
	.align		4
.L_3:
        /*0018*/ 	.byte	0x04, 0x2f
        /*001a*/ 	.short	(.L_5 - .L_4)
	.align		4
.L_4:
        /*001c*/ 	.word	index@(_Z7reduce1PfS_)
        /*0020*/ 	.word	0x0000000a


	//----- nvinfo : EIATTR_FRAME_SIZE
	.align		4
.L_5:
        /*0024*/ 	.byte	0x04, 0x11
        /*0026*/ 	.short	(.L_7 - .L_6)
	.align		4
.L_6:
        /*0028*/ 	.word	index@(_Z7reduce1PfS_)
        /*002c*/ 	.word	0x00000000


	//----- nvinfo : EIATTR_REGCOUNT
	.align		4
.L_7:
        /*0030*/ 	.byte	0x04, 0x2f
        /*0032*/ 	.short	(.L_9 - .L_8)
	.align		4
.L_8:
        /*0034*/ 	.word	index@(_Z7reduce2PfS_)
        /*0038*/ 	.word	0x0000000b


	//----- nvinfo : EIATTR_FRAME_SIZE
	.align		4
.L_9:
        /*003c*/ 	.byte	0x04, 0x11
        /*003e*/ 	.short	(.L_11 - .L_10)
	.align		4
.L_10:
        /*0040*/ 	.word	index@(_Z7reduce2PfS_)
        /*0044*/ 	.word	0x00000000


	//----- nvinfo : EIATTR_REGCOUNT
	.align		4
.L_11:
        /*0048*/ 	.byte	0x04, 0x2f
        /*004a*/ 	.short	(.L_13 - .L_12)
	.align		4
.L_12:
        /*004c*/ 	.word	index@(_Z7reduce3PfS_)
        /*0050*/ 	.word	0x0000000e


	//----- nvinfo : EIATTR_FRAME_SIZE
	.align		4
.L_13:
        /*0054*/ 	.byte	0x04, 0x11
        /*0056*/ 	.short	(.L_15 - .L_14)
	.align		4
.L_14:
        /*0058*/ 	.word	index@(_Z7reduce3PfS_)
        /*005c*/ 	.word	0x00000000


	//----- nvinfo : EIATTR_REGCOUNT
	.align		4
.L_15:
        /*0060*/ 	.byte	0x04, 0x2f
        /*0062*/ 	.short	(.L_17 - .L_16)
	.align		4
.L_16:
        /*0064*/ 	.word	index@(_Z7reduce4PfS_)
        /*0068*/ 	.word	0x0000000d


	//----- nvinfo : EIATTR_FRAME_SIZE
	.align		4
.L_17:
        /*006c*/ 	.byte	0x04, 0x11
        /*006e*/ 	.short	(.L_19 - .L_18)
	.align		4
.L_18:
        /*0070*/ 	.word	index@(_Z7reduce4PfS_)
        /*0074*/ 	.word	0x00000000


	//----- nvinfo : EIATTR_REGCOUNT
	.align		4
.L_19:
        /*0078*/ 	.byte	0x04, 0x2f
        /*007a*/ 	.short	(.L_21 - .L_20)
	.align		4
.L_20:
        /*007c*/ 	.word	index@(_Z7reduce5ILj256EEvPfS0_)
        /*0080*/ 	.word	0x0000000d


	//----- nvinfo : EIATTR_FRAME_SIZE
	.align		4
.L_21:
        /*0084*/ 	.byte	0x04, 0x11
        /*0086*/ 	.short	(.L_23 - .L_22)
	.align		4
.L_22:
        /*0088*/ 	.word	index@(_Z7reduce5ILj256EEvPfS0_)
        /*008c*/ 	.word	0x00000000


	//----- nvinfo : EIATTR_REGCOUNT
	.align		4
.L_23:
        /*0090*/ 	.byte	0x04, 0x2f
        /*0092*/ 	.short	(.L_25 - .L_24)
	.align		4
.L_24:
        /*0094*/ 	.word	index@(_Z7reduce6ILj256ELi128EEvPfS0_j)
        /*0098*/ 	.word	0x00000020


	//----- nvinfo : EIATTR_FRAME_SIZE
	.align		4
.L_25:
        /*009c*/ 	.byte	0x04, 0x11
        /*009e*/ 	.short	(.L_27 - .L_26)
	.align		4
.L_26:
        /*00a0*/ 	.word	index@(_Z7reduce6ILj256ELi128EEvPfS0_j)
        /*00a4*/ 	.word	0x00000000


	//----- nvinfo : EIATTR_REGCOUNT
	.align		4
.L_27:
        /*00a8*/ 	.byte	0x04, 0x2f
        /*00aa*/ 	.short	(.L_29 - .L_28)
	.align		4
.L_28:
        /*00ac*/ 	.word	index@(_Z7reduce7ILj256ELi128EEvPfS0_)
        /*00b0*/ 	.word	0x00000020


	//----- nvinfo : EIATTR_FRAME_SIZE
	.align		4
.L_29:
        /*00b4*/ 	.byte	0x04, 0x11
        /*00b6*/ 	.short	(.L_31 - .L_30)
	.align		4
.L_30:
        /*00b8*/ 	.word	index@(_Z7reduce7ILj256ELi128EEvPfS0_)
        /*00bc*/ 	.word	0x00000000


	//----- nvinfo : EIATTR_MIN_STACK_SIZE
	.align		4
.L_31:
        /*00c0*/ 	.byte	0x04, 0x12
        /*00c2*/ 	.short	(.L_33 - .L_32)
	.align		4
.L_32:
        /*00c4*/ 	.word	index@(_Z7reduce7ILj256ELi128EEvPfS0_)
        /*00c8*/ 	.word	0x00000000


	//----- nvinfo : EIATTR_MIN_STACK_SIZE
	.align		4
.L_33:
        /*00cc*/ 	.byte	0x04, 0x12
        /*00ce*/ 	.short	(.L_35 - .L_34)
	.align		4
.L_34:
        /*00d0*/ 	.word	index@(_Z7reduce6ILj256ELi128EEvPfS0_j)
        /*00d4*/ 	.word	0x00000000


	//----- nvinfo : EIATTR_MIN_STACK_SIZE
	.align		4
.L_35:
        /*00d8*/ 	.byte	0x04, 0x12
        /*00da*/ 	.short	(.L_37 - .L_36)
	.align		4
.L_36:
        /*00dc*/ 	.word	index@(_Z7reduce5ILj256EEvPfS0_)
        /*00e0*/ 	.word	0x00000000


	//----- nvinfo : EIATTR_MIN_STACK_SIZE
	.align		4
.L_37:
        /*00e4*/ 	.byte	0x04, 0x12
        /*00e6*/ 	.short	(.L_39 - .L_38)
	.align		4
.L_38:
        /*00e8*/ 	.word	index@(_Z7reduce4PfS_)
        /*00ec*/ 	.word	0x00000000


	//----- nvinfo : EIATTR_MIN_STACK_SIZE
	.align		4
.L_39:
        /*00f0*/ 	.byte	0x04, 0x12
        /*00f2*/ 	.short	(.L_41 - .L_40)
	.align		4
.L_40:
        /*00f4*/ 	.word	index@(_Z7reduce3PfS_)
        /*00f8*/ 	.word	0x00000000


	//----- nvinfo : EIATTR_MIN_STACK_SIZE
	.align		4
.L_41:
        /*00fc*/ 	.byte	0x04, 0x12
        /*00fe*/ 	.short	(.L_43 - .L_42)
	.align		4
.L_42:
        /*0100*/ 	.word	index@(_Z7reduce2PfS_)
        /*0104*/ 	.word	0x00000000


	//----- nvinfo : EIATTR_MIN_STACK_SIZE
	.align		4
.L_43:
        /*0108*/ 	.byte	0x04, 0x12
        /*010a*/ 	.short	(.L_45 - .L_44)
	.align		4
.L_44:
        /*010c*/ 	.word	index@(_Z7reduce1PfS_)
        /*0110*/ 	.word	0x00000000


	//----- nvinfo : EIATTR_MIN_STACK_SIZE
	.align		4
.L_45:
        /*0114*/ 	.byte	0x04, 0x12
        /*0116*/ 	.short	(.L_47 - .L_46)
	.align		4
.L_46:
        /*0118*/ 	.word	index@(_Z7reduce0PfS_)
        /*011c*/ 	.word	0x00000000
.L_47:


//--------------------- .nv.compat                --------------------------
	.section	.nv.compat,"",@"SHT_CUDA_COMPAT_INFO"
	.align	4
        /*0000*/ 	.byte	0x02, 0x09, 0x00, 0x00, 0x02, 0x02, 0x01, 0x00, 0x02, 0x05, 0x05, 0x00, 0x03, 0x07, 0x01, 0x01
        /*0010*/ 	.byte	0x02, 0x03, 0x00, 0x00, 0x02, 0x06, 0x01, 0x00, 0x04, 0x0b, 0x08, 0x00, 0x09, 0x00, 0x00, 0x00
        /*0020*/ 	.byte	0x00, 0x00, 0x00, 0x00


//--------------------- .nv.info._Z7reduce7ILj256ELi128EEvPfS0_ --------------------------
	.section	.nv.info._Z7reduce7ILj256ELi128EEvPfS0_,"",@"SHT_CUDA_INFO"
	.sectionflags	@""
	.align	4


	//----- nvinfo : EIATTR_CUDA_API_VERSION
	.align		4
        /*0000*/ 	.byte	0x04, 0x37
        /*0002*/ 	.short	(.L_49 - .L_48)
.L_48:
        /*0004*/ 	.word	0x00000082


	//----- nvinfo : EIATTR_KPARAM_INFO
	.align		4
.L_49:
        /*0008*/ 	.byte	0x04, 0x17
        /*000a*/ 	.short	(.L_51 - .L_50)
.L_50:
        /*000c*/ 	.word	0x00000000
        /*0010*/ 	.short	0x0001
        /*0012*/ 	.short	0x0008
        /*0014*/ 	.byte	0x00, 0xf5, 0x21, 0x00


	//----- nvinfo : EIATTR_KPARAM_INFO
	.align		4
.L_51:
        /*0018*/ 	.byte	0x04, 0x17
        /*001a*/ 	.short	(.L_53 - .L_52)
.L_52:
        /*001c*/ 	.word	0x00000000
        /*0020*/ 	.short	0x0000
        /*0022*/ 	.short	0x0000
        /*0024*/ 	.byte	0x00, 0xf5, 0x21, 0x00


	//----- nvinfo : EIATTR_SPARSE_MMA_MASK
	.align		4
.L_53:
        /*0028*/ 	.byte	0x03, 0x50
        /*002a*/ 	.short	0x0000


	//----- nvinfo : EIATTR_MAXREG_COUNT
	.align		4
        /*002c*/ 	.byte	0x03, 0x1b
        /*002e*/ 	.short	0x00ff


	//----- nvinfo : EIATTR_NUM_BARRIERS
	.align		4
        /*0030*/ 	.byte	0x02, 0x4c
        /*0032*/ 	.byte	0x01
	.zero		1


	//----- nvinfo : EIATTR_MERCURY_ISA_VERSION
	.align		4
        /*0034*/ 	.byte	0x03, 0x5f
        /*0036*/ 	.short	0x0101


	//----- nvinfo : EIATTR_COOP_GROUP_MASK_REGIDS
	.align		4
        /*0038*/ 	.byte	0x04, 0x29
        /*003a*/ 	.short	(.L_55 - .L_54)


	//   ....[0]....
.L_54:
        /*003c*/ 	.word	0xffffffff


	//   ....[1]....
        /*0040*/ 	.word	0xffffffff


	//   ....[2]....
        /*0044*/ 	.word	0xffffffff


	//   ....[3]....
        /*0048*/ 	.word	0xffffffff


	//   ....[4]....
        /*004c*/ 	.word	0xffffffff


	//   ....[5]....
        /*0050*/ 	.word	0xffffffff


	//   ....[6]....
        /*0054*/ 	.word	0xffffffff


	//   ....[7]....
        /*0058*/ 	.word	0xffffffff


	//----- nvinfo : EIATTR_COOP_GROUP_INSTR_OFFSETS
	.align		4
.L_55:
        /*005c*/ 	.byte	0x04, 0x28
        /*005e*/ 	.short	(.L_57 - .L_56)


	//   ....[0]....
.L_56:
        /*0060*/ 	.word	0x000010f0


	//   ....[1]....
        /*0064*/ 	.word	0x00001110


	//   ....[2]....
        /*0068*/ 	.word	0x00001130


	//   ....[3]....
        /*006c*/ 	.word	0x00001160


	//   ....[4]....
        /*0070*/ 	.word	0x000011b0


	//   ....[5]....
        /*0074*/ 	.word	0x000012d0


	//   ....[6]....
        /*0078*/ 	.word	0x00001300


	//   ....[7]....
        /*007c*/ 	.word	0x00001320


	//----- nvinfo : EIATTR_VRC_CTA_INIT_COUNT
	.align		4
.L_57:
        /*0080*/ 	.byte	0x02, 0x4a
	.zero		1
	.zero		1


	//----- nvinfo : EIATTR_EXIT_INSTR_OFFSETS
	.align		4
        /*0084*/ 	.byte	0x04, 0x1c
        /*0086*/ 	.short	(.L_59 - .L_58)


	//   ....[0]....
.L_58:
        /*0088*/ 	.word	0x000012a0


	//   ....[1]....
        /*008c*/ 	.word	0x00001330


	//   ....[2]....
        /*0090*/ 	.word	0x00001380


	//----- nvinfo : EIATTR_CRS_STACK_SIZE
	.align		4
.L_59:
        /*0094*/ 	.byte	0x04, 0x1e
        /*0096*/ 	.short	(.L_61 - .L_60)
.L_60:
        /*0098*/ 	.word	0x00000000


	//----- nvinfo : EIATTR_CBANK_PARAM_SIZE
	.align		4
.L_61:
        /*009c*/ 	.byte	0x03, 0x19
        /*009e*/ 	.short	0x0010


	//----- nvinfo : EIATTR_PARAM_CBANK
	.align		4
        /*00a0*/ 	.byte	0x04, 0x0a
        /*00a2*/ 	.short	(.L_63 - .L_62)
	.align		4
.L_62:
        /*00a4*/ 	.word	index@(.nv.constant0._Z7reduce7ILj256ELi128EEvPfS0_)
        /*00a8*/ 	.short	0x0380
        /*00aa*/ 	.short	0x0010


	//----- nvinfo : EIATTR_SW_WAR
	.align		4
.L_63:
        /*00ac*/ 	.byte	0x04, 0x36
        /*00ae*/ 	.short	(.L_65 - .L_64)
.L_64:
        /*00b0*/ 	.word	0x00000008
.L_65:


//--------------------- .nv.info._Z7reduce6ILj256ELi128EEvPfS0_j --------------------------
	.section	.nv.info._Z7reduce6ILj256ELi128EEvPfS0_j,"",@"SHT_CUDA_INFO"
	.sectionflags	@""
	.align	4


	//----- nvinfo : EIATTR_CUDA_API_VERSION
	.align		4
        /*0000*/ 	.byte	0x04, 0x37
        /*0002*/ 	.short	(.L_67 - .L_66)
.L_66:
        /*0004*/ 	.word	0x00000082


	//----- nvinfo : EIATTR_KPARAM_INFO
	.align		4
.L_67:
        /*0008*/ 	.byte	0x04, 0x17
        /*000a*/ 	.short	(.L_69 - .L_68)
.L_68:
        /*000c*/ 	.word	0x00000000
        /*0010*/ 	.short	0x0002
        /*0012*/ 	.short	0x0010
        /*0014*/ 	.byte	0x00, 0xf0, 0x11, 0x00


	//----- nvinfo : EIATTR_KPARAM_INFO
	.align		4
.L_69:
        /*0018*/ 	.byte	0x04, 0x17
        /*001a*/ 	.short	(.L_71 - .L_70)
.L_70:
        /*001c*/ 	.word	0x00000000
        /*0020*/ 	.short	0x0001
        /*0022*/ 	.short	0x0008
        /*0024*/ 	.byte	0x00, 0xf5, 0x21, 0x00


	//----- nvinfo : EIATTR_KPARAM_INFO
	.align		4
.L_71:
        /*0028*/ 	.byte	0x04, 0x17
        /*002a*/ 	.short	(.L_73 - .L_72)
.L_72:
        /*002c*/ 	.word	0x00000000
        /*0030*/ 	.short	0x0000
        /*0032*/ 	.short	0x0000
        /*0034*/ 	.byte	0x00, 0xf5, 0x21, 0x00


	//----- nvinfo : EIATTR_SPARSE_MMA_MASK
	.align		4
.L_73:
        /*0038*/ 	.byte	0x03, 0x50
        /*003a*/ 	.short	0x0000


	//----- nvinfo : EIATTR_MAXREG_COUNT
	.align		4
        /*003c*/ 	.byte	0x03, 0x1b
        /*003e*/ 	.short	0x00ff


	//----- nvinfo : EIATTR_NUM_BARRIERS
	.align		4
        /*0040*/ 	.byte	0x02, 0x4c
        /*0042*/ 	.byte	0x01
	.zero		1


	//----- nvinfo : EIATTR_MERCURY_ISA_VERSION
	.align		4
        /*0044*/ 	.byte	0x03, 0x5f
        /*0046*/ 	.short	0x0101


	//----- nvinfo : EIATTR_VRC_CTA_INIT_COUNT
	.align		4
        /*0048*/ 	.byte	0x02, 0x4a
	.zero		1
	.zero		1


	//----- nvinfo : EIATTR_EXIT_INSTR_OFFSETS
	.align		4
        /*004c*/ 	.byte	0x04, 0x1c
        /*004e*/ 	.short	(.L_75 - .L_74)


	//   ....[0]....
.L_74:
        /*0050*/ 	.word	0x00001210


	//   ....[1]....
        /*0054*/ 	.word	0x000013b0


	//   ....[2]....
        /*0058*/ 	.word	0x00001400


	//----- nvinfo : EIATTR_CBANK_PARAM_SIZE
	.align		4
.L_75:
        /*005c*/ 	.byte	0x03, 0x19
        /*005e*/ 	.short	0x0014


	//----- nvinfo : EIATTR_PARAM_CBANK
	.align		4
        /*0060*/ 	.byte	0x04, 0x0a
        /*0062*/ 	.short	(.L_77 - .L_76)
	.align		4
.L_76:
        /*0064*/ 	.word	index@(.nv.constant0._Z7reduce6ILj256ELi128EEvPfS0_j)
        /*0068*/ 	.short	0x0380
        /*006a*/ 	.short	0x0014


	//----- nvinfo : EIATTR_SW_WAR
	.align		4
.L_77:
        /*006c*/ 	.byte	0x04, 0x36
        /*006e*/ 	.short	(.L_79 - .L_78)
.L_78:
        /*0070*/ 	.word	0x00000008
.L_79:


//--------------------- .nv.info._Z7reduce5ILj256EEvPfS0_ --------------------------
	.section	.nv.info._Z7reduce5ILj256EEvPfS0_,"",@"SHT_CUDA_INFO"
	.sectionflags	@""
	.align	4


	//----- nvinfo : EIATTR_CUDA_API_VERSION
	.align		4
        /*0000*/ 	.byte	0x04, 0x37
        /*0002*/ 	.short	(.L_81 - .L_80)
.L_80:
        /*0004*/ 	.word	0x00000082


	//----- nvinfo : EIATTR_KPARAM_INFO
	.align		4
.L_81:
        /*0008*/ 	.byte	0x04, 0x17
        /*000a*/ 	.short	(.L_83 - .L_82)
.L_82:
        /*000c*/ 	.word	0x00000000
        /*0010*/ 	.short	0x0001
        /*0012*/ 	.short	0x0008
        /*0014*/ 	.byte	0x00, 0xf5, 0x21, 0x00


	//----- nvinfo : EIATTR_KPARAM_INFO
	.align		4
.L_83:
        /*0018*/ 	.byte	0x04, 0x17
        /*001a*/ 	.short	(.L_85 - .L_84)
.L_84:
        /*001c*/ 	.word	0x00000000
        /*0020*/ 	.short	0x0000
        /*0022*/ 	.short	0x0000
        /*0024*/ 	.byte	0x00, 0xf5, 0x21, 0x00


	//----- nvinfo : EIATTR_SPARSE_MMA_MASK
	.align		4
.L_85:
        /*0028*/ 	.byte	0x03, 0x50
        /*002a*/ 	.short	0x0000


	//----- nvinfo : EIATTR_MAXREG_COUNT
	.align		4
        /*002c*/ 	.byte	0x03, 0x1b
        /*002e*/ 	.short	0x00ff


	//----- nvinfo : EIATTR_NUM_BARRIERS
	.align		4
        /*0030*/ 	.byte	0x02, 0x4c
        /*0032*/ 	.byte	0x01
	.zero		1


	//----- nvinfo : EIATTR_MERCURY_ISA_VERSION
	.align		4
        /*0034*/ 	.byte	0x03, 0x5f
        /*0036*/ 	.short	0x0101


	//----- nvinfo : EIATTR_VRC_CTA_INIT_COUNT
	.align		4
        /*0038*/ 	.byte	0x02, 0x4a
	.zero		1
	.zero		1


	//----- nvinfo : EIATTR_EXIT_INSTR_OFFSETS
	.align		4
        /*003c*/ 	.byte	0x04, 0x1c
        /*003e*/ 	.short	(.L_87 - .L_86)


	//   ....[0]....
.L_86:
        /*0040*/ 	.word	0x00000210


	//   ....[1]....
        /*0044*/ 	.word	0x000003b0


	//   ....[2]....
        /*0048*/ 	.word	0x00000400


	//----- nvinfo : EIATTR_CBANK_PARAM_SIZE
	.align		4
.L_87:
        /*004c*/ 	.byte	0x03, 0x19
        /*004e*/ 	.short	0x0010


	//----- nvinfo : EIATTR_PARAM_CBANK
	.align		4
        /*0050*/ 	.byte	0x04, 0x0a
        /*0052*/ 	.short	(.L_89 - .L_88)
	.align		4
.L_88:
        /*0054*/ 	.word	index@(.nv.constant0._Z7reduce5ILj256EEvPfS0_)
        /*0058*/ 	.short	0x0380
        /*005a*/ 	.short	0x0010


	//----- nvinfo : EIATTR_SW_WAR
	.align		4
.L_89:
        /*005c*/ 	.byte	0x04, 0x36
        /*005e*/ 	.short	(.L_91 - .L_90)
.L_90:
        /*0060*/ 	.word	0x00000008
.L_91:


//--------------------- .nv.info._Z7reduce4PfS_   --------------------------
	.section	.nv.info._Z7reduce4PfS_,"",@"SHT_CUDA_INFO"
	.sectionflags	@""
	.align	4


	//----- nvinfo : EIATTR_CUDA_API_VERSION
	.align		4
        /*0000*/ 	.byte	0x04, 0x37
        /*0002*/ 	.short	(.L_93 - .L_92)
.L_92:
        /*0004*/ 	.word	0x00000082


	//----- nvinfo : EIATTR_KPARAM_INFO
	.align		4
.L_93:
        /*0008*/ 	.byte	0x04, 0x17
        /*000a*/ 	.short	(.L_95 - .L_94)
.L_94:
        /*000c*/ 	.word	0x00000000
        /*0010*/ 	.short	0x0001
        /*0012*/ 	.short	0x0008
        /*0014*/ 	.byte	0x00, 0xf5, 0x21, 0x00


	//----- nvinfo : EIATTR_KPARAM_INFO
	.align		4
.L_95:
        /*0018*/ 	.byte	0x04, 0x17
        /*001a*/ 	.short	(.L_97 - .L_96)
.L_96:
        /*001c*/ 	.word	0x00000000
        /*0020*/ 	.short	0x0000
        /*0022*/ 	.short	0x0000
        /*0024*/ 	.byte	0x00, 0xf5, 0x21, 0x00


	//----- nvinfo : EIATTR_SPARSE_MMA_MASK
	.align		4
.L_97:
        /*0028*/ 	.byte	0x03, 0x50
        /*002a*/ 	.short	0x0000


	//----- nvinfo : EIATTR_MAXREG_COUNT
	.align		4
        /*002c*/ 	.byte	0x03, 0x1b
        /*002e*/ 	.short	0x00ff


	//----- nvinfo : EIATTR_NUM_BARRIERS
	.align		4
        /*0030*/ 	.byte	0x02, 0x4c
        /*0032*/ 	.byte	0x01
	.zero		1


	//----- nvinfo : EIATTR_MERCURY_ISA_VERSION
	.align		4
        /*0034*/ 	.byte	0x03, 0x5f
        /*0036*/ 	.short	0x0101


	//----- nvinfo : EIATTR_VRC_CTA_INIT_COUNT
	.align		4
        /*0038*/ 	.byte	0x02, 0x4a
	.zero		1
	.zero		1


	//----- nvinfo : EIATTR_EXIT_INSTR_OFFSETS
	.align		4
        /*003c*/ 	.byte	0x04, 0x1c
        /*003e*/ 	.short	(.L_99 - .L_98)


	//   ....[0]....
.L_98:
        /*0040*/ 	.word	0x00000230


	//   ....[1]....
        /*0044*/ 	.word	0x000003d0


	//   ....[2]....
        /*0048*/ 	.word	0x00000450


	//----- nvinfo : EIATTR_CBANK_PARAM_SIZE
	.align		4
.L_99:
        /*004c*/ 	.byte	0x03, 0x19
        /*004e*/ 	.short	0x0010


	//----- nvinfo : EIATTR_PARAM_CBANK
	.align		4
        /*0050*/ 	.byte	0x04, 0x0a
        /*0052*/ 	.short	(.L_101 - .L_100)
	.align		4
.L_100:
        /*0054*/ 	.word	index@(.nv.constant0._Z7reduce4PfS_)
        /*0058*/ 	.short	0x0380
        /*005a*/ 	.short	0x0010


	//----- nvinfo : EIATTR_SW_WAR
	.align		4
.L_101:
        /*005c*/ 	.byte	0x04, 0x36
        /*005e*/ 	.short	(.L_103 - .L_102)
.L_102:
        /*0060*/ 	.word	0x00000008
.L_103:


//--------------------- .nv.info._Z7reduce3PfS_   --------------------------
	.section	.nv.info._Z7reduce3PfS_,"",@"SHT_CUDA_INFO"
	.sectionflags	@""
	.align	4


	//----- nvinfo : EIATTR_CUDA_API_VERSION
	.align		4
        /*0000*/ 	.byte	0x04, 0x37
        /*0002*/ 	.short	(.L_105 - .L_104)
.L_104:
        /*0004*/ 	.word	0x00000082


	//----- nvinfo : EIATTR_KPARAM_INFO
	.align		4
.L_105:
        /*0008*/ 	.byte	0x04, 0x17
        /*000a*/ 	.short	(.L_107 - .L_106)
.L_106:
        /*000c*/ 	.word	0x00000000
        /*0010*/ 	.short	0x0001
        /*0012*/ 	.short	0x0008
        /*0014*/ 	.byte	0x00, 0xf5, 0x21, 0x00


	//----- nvinfo : EIATTR_KPARAM_INFO
	.align		4
.L_107:
        /*0018*/ 	.byte	0x04, 0x17
        /*001a*/ 	.short	(.L_109 - .L_108)
.L_108:
        /*001c*/ 	.word	0x00000000
        /*0020*/ 	.short	0x0000
        /*0022*/ 	.short	0x0000
        /*0024*/ 	.byte	0x00, 0xf5, 0x21, 0x00


	//----- nvinfo : EIATTR_SPARSE_MMA_MASK
	.align		4
.L_109:
        /*0028*/ 	.byte	0x03, 0x50
        /*002a*/ 	.short	0x0000


	//----- nvinfo : EIATTR_MAXREG_COUNT
	.align		4
        /*002c*/ 	.byte	0x03, 0x1b
        /*002e*/ 	.short	0x00ff


	//----- nvinfo : EIATTR_NUM_BARRIERS
	.align		4
        /*0030*/ 	.byte	0x02, 0x4c
        /*0032*/ 	.byte	0x01
	.zero		1


	//----- nvinfo : EIATTR_MERCURY_ISA_VERSION
	.align		4
        /*0034*/ 	.byte	0x03, 0x5f
        /*0036*/ 	.short	0x0101


	//----- nvinfo : EIATTR_VRC_CTA_INIT_COUNT
	.align		4
        /*0038*/ 	.byte	0x02, 0x4a
	.zero		1
	.zero		1


	//----- nvinfo : EIATTR_EXIT_INSTR_OFFSETS
	.align		4
        /*003c*/ 	.byte	0x04, 0x1c
        /*003e*/ 	.short	(.L_111 - .L_110)


	//   ....[0]....
.L_110:
        /*0040*/ 	.word	0x00000230


	//   ....[1]....
        /*0044*/ 	.word	0x000002b0


	//----- nvinfo : EIATTR_CBANK_PARAM_SIZE
	.align		4
.L_111:
        /*0048*/ 	.byte	0x03, 0x19
        /*004a*/ 	.short	0x0010


	//----- nvinfo : EIATTR_PARAM_CBANK
	.align		4
        /*004c*/ 	.byte	0x04, 0x0a
        /*004e*/ 	.short	(.L_113 - .L_112)
	.align		4
.L_112:
        /*0050*/ 	.word	index@(.nv.constant0._Z7reduce3PfS_)
        /*0054*/ 	.short	0x0380
        /*0056*/ 	.short	0x0010


	//----- nvinfo : EIATTR_SW_WAR
	.align		4
.L_113:
        /*0058*/ 	.byte	0x04, 0x36
        /*005a*/ 	.short	(.L_115 - .L_114)
.L_114:
        /*005c*/ 	.word	0x00000008
.L_115:


//--------------------- .nv.info._Z7reduce2PfS_   --------------------------
	.section	.nv.info._Z7reduce2PfS_,"",@"SHT_CUDA_INFO"
	.sectionflags	@""
	.align	4


	//----- nvinfo : EIATTR_CUDA_API_VERSION
	.align		4
        /*0000*/ 	.byte	0x04, 0x37
        /*0002*/ 	.short	(.L_117 - .L_116)
.L_116:
        /*0004*/ 	.word	0x00000082


	//----- nvinfo : EIATTR_KPARAM_INFO
	.align		4
.L_117:
        /*0008*/ 	.byte	0x04, 0x17
        /*000a*/ 	.short	(.L_119 - .L_118)
.L_118:
        /*000c*/ 	.word	0x00000000
        /*0010*/ 	.short	0x0001
        /*0012*/ 	.short	0x0008
        /*0014*/ 	.byte	0x00, 0xf5, 0x21, 0x00


	//----- nvinfo : EIATTR_KPARAM_INFO
	.align		4
.L_119:
        /*0018*/ 	.byte	0x04, 0x17
        /*001a*/ 	.short	(.L_121 - .L_120)
.L_120:
        /*001c*/ 	.word	0x00000000
        /*0020*/ 	.short	0x0000
        /*0022*/ 	.short	0x0000
        /*0024*/ 	.byte	0x00, 0xf5, 0x21, 0x00


	//----- nvinfo : EIATTR_SPARSE_MMA_MASK
	.align		4
.L_121:
        /*0028*/ 	.byte	0x03, 0x50
        /*002a*/ 	.short	0x0000


	//----- nvinfo : EIATTR_MAXREG_COUNT
	.align		4
        /*002c*/ 	.byte	0x03, 0x1b
        /*002e*/ 	.short	0x00ff


	//----- nvinfo : EIATTR_NUM_BARRIERS
	.align		4
        /*0030*/ 	.byte	0x02, 0x4c
        /*0032*/ 	.byte	0x01
	.zero		1


	//----- nvinfo : EIATTR_MERCURY_ISA_VERSION
	.align		4
        /*0034*/ 	.byte	0x03, 0x5f
        /*0036*/ 	.short	0x0101


	//----- nvinfo : EIATTR_VRC_CTA_INIT_COUNT
	.align		4
        /*0038*/ 	.byte	0x02, 0x4a
	.zero		1
	.zero		1


	//----- nvinfo : EIATTR_EXIT_INSTR_OFFSETS
	.align		4
        /*003c*/ 	.byte	0x04, 0x1c
        /*003e*/ 	.short	(.L_123 - .L_122)


	//   ....[0]....
.L_122:
        /*0040*/ 	.word	0x000001e0


	//   ....[1]....
        /*0044*/ 	.word	0x00000260


	//----- nvinfo : EIATTR_CBANK_PARAM_SIZE
	.align		4
.L_123:
        /*0048*/ 	.byte	0x03, 0x19
        /*004a*/ 	.short	0x0010


	//----- nvinfo : EIATTR_PARAM_CBANK
	.align		4
        /*004c*/ 	.byte	0x04, 0x0a
        /*004e*/ 	.short	(.L_125 - .L_124)
	.align		4
.L_124:
        /*0050*/ 	.word	index@(.nv.constant0._Z7reduce2PfS_)
        /*0054*/ 	.short	0x0380
        /*0056*/ 	.short	0x0010


	//----- nvinfo : EIATTR_SW_WAR
	.align		4
.L_125:
        /*0058*/ 	.byte	0x04, 0x36
        /*005a*/ 	.short	(.L_127 - .L_126)
.L_126:
        /*005c*/ 	.word	0x00000008
.L_127:


//--------------------- .nv.info._Z7reduce1PfS_   --------------------------
	.section	.nv.info._Z7reduce1PfS_,"",@"SHT_CUDA_INFO"
	.sectionflags	@""
	.align	4


	//----- nvinfo : EIATTR_CUDA_API_VERSION
	.align		4
        /*0000*/ 	.byte	0x04, 0x37
        /*0002*/ 	.short	(.L_129 - .L_128)
.L_128:
        /*0004*/ 	.word	0x00000082


	//----- nvinfo : EIATTR_KPARAM_INFO
	.align		4
.L_129:
        /*0008*/ 	.byte	0x04, 0x17
        /*000a*/ 	.short	(.L_131 - .L_130)
.L_130:
        /*000c*/ 	.word	0x00000000
        /*0010*/ 	.short	0x0001
        /*0012*/ 	.short	0x0008
        /*0014*/ 	.byte	0x00, 0xf5, 0x21, 0x00


	//----- nvinfo : EIATTR_KPARAM_INFO
	.align		4
.L_131:
        /*0018*/ 	.byte	0x04, 0x17
        /*001a*/ 	.short	(.L_133 - .L_132)
.L_132:
        /*001c*/ 	.word	0x00000000
        /*0020*/ 	.short	0x0000
        /*0022*/ 	.short	0x0000
        /*0024*/ 	.byte	0x00, 0xf5, 0x21, 0x00


	//----- nvinfo : EIATTR_SPARSE_MMA_MASK
	.align		4
.L_133:
        /*0028*/ 	.byte	0x03, 0x50
        /*002a*/ 	.short	0x0000


	//----- nvinfo : EIATTR_MAXREG_COUNT
	.align		4
        /*002c*/ 	.byte	0x03, 0x1b
        /*002e*/ 	.short	0x00ff


	//----- nvinfo : EIATTR_NUM_BARRIERS
	.align		4
        /*0030*/ 	.byte	0x02, 0x4c
        /*0032*/ 	.byte	0x01
	.zero		1


	//----- nvinfo : EIATTR_MERCURY_ISA_VERSION
	.align		4
        /*0034*/ 	.byte	0x03, 0x5f
        /*0036*/ 	.short	0x0101


	//----- nvinfo : EIATTR_VRC_CTA_INIT_COUNT
	.align		4
        /*0038*/ 	.byte	0x02, 0x4a
	.zero		1
	.zero		1


	//----- nvinfo : EIATTR_EXIT_INSTR_OFFSETS
	.align		4
        /*003c*/ 	.byte	0x04, 0x1c
        /*003e*/ 	.short	(.L_135 - .L_134)


	//   ....[0]....
.L_134:
        /*0040*/ 	.word	0x00000210


	//   ....[1]....
        /*0044*/ 	.word	0x00000290


	//----- nvinfo : EIATTR_CBANK_PARAM_SIZE
	.align		4
.L_135:
        /*0048*/ 	.byte	0x03, 0x19
        /*004a*/ 	.short	0x0010


	//----- nvinfo : EIATTR_PARAM_CBANK
	.align		4
        /*004c*/ 	.byte	0x04, 0x0a
        /*004e*/ 	.short	(.L_137 - .L_136)
	.align		4
.L_136:
        /*0050*/ 	.word	index@(.nv.constant0._Z7reduce1PfS_)
        /*0054*/ 	.short	0x0380
        /*0056*/ 	.short	0x0010


	//----- nvinfo : EIATTR_SW_WAR
	.align		4
.L_137:
        /*0058*/ 	.byte	0x04, 0x36
        /*005a*/ 	.short	(.L_139 - .L_138)
.L_138:
        /*005c*/ 	.word	0x00000008
.L_139:


//--------------------- .nv.info._Z7reduce0PfS_   --------------------------
	.section	.nv.info._Z7reduce0PfS_,"",@"SHT_CUDA_INFO"
	.sectionflags	@""
	.align	4


	//----- nvinfo : EIATTR_CUDA_API_VERSION
	.align		4
        /*0000*/ 	.byte	0x04, 0x37
        /*0002*/ 	.short	(.L_141 - .L_140)
.L_140:
        /*0004*/ 	.word	0x00000082


	//----- nvinfo : EIATTR_KPARAM_INFO
	.align		4
.L_141:
        /*0008*/ 	.byte	0x04, 0x17
        /*000a*/ 	.short	(.L_143 - .L_142)
.L_142:
        /*000c*/ 	.word	0x00000000
        /*0010*/ 	.short	0x0001
        /*0012*/ 	.short	0x0008
        /*0014*/ 	.byte	0x00, 0xf5, 0x21, 0x00


	//----- nvinfo : EIATTR_KPARAM_INFO
	.align		4
.L_143:
        /*0018*/ 	.byte	0x04, 0x17
        /*001a*/ 	.short	(.L_145 - .L_144)
.L_144:
        /*001c*/ 	.word	0x00000000
        /*0020*/ 	.short	0x0000
        /*0022*/ 	.short	0x0000
        /*0024*/ 	.byte	0x00, 0xf5, 0x21, 0x00


	//----- nvinfo : EIATTR_SPARSE_MMA_MASK
	.align		4
.L_145:
        /*0028*/ 	.byte	0x03, 0x50
        /*002a*/ 	.short	0x0000


	//----- nvinfo : EIATTR_MAXREG_COUNT
	.align		4
        /*002c*/ 	.byte	0x03, 0x1b
        /*002e*/ 	.short	0x00ff


	//----- nvinfo : EIATTR_NUM_BARRIERS
	.align		4
        /*0030*/ 	.byte	0x02, 0x4c
        /*0032*/ 	.byte	0x01
	.zero		1


	//----- nvinfo : EIATTR_MERCURY_ISA_VERSION
	.align		4
        /*0034*/ 	.byte	0x03, 0x5f
        /*0036*/ 	.short	0x0101


	//----- nvinfo : EIATTR_VRC_CTA_INIT_COUNT
	.align		4
        /*0038*/ 	.byte	0x02, 0x4a
	.zero		1
	.zero		1


	//----- nvinfo : EIATTR_EXIT_INSTR_OFFSETS
	.align		4
        /*003c*/ 	.byte	0x04, 0x1c
        /*003e*/ 	.short	(.L_147 - .L_146)


	//   ....[0]....
.L_146:
        /*0040*/ 	.word	0x000001f0


	//   ....[1]....
        /*0044*/ 	.word	0x00000270


	//----- nvinfo : EIATTR_CBANK_PARAM_SIZE
	.align		4
.L_147:
        /*0048*/ 	.byte	0x03, 0x19
        /*004a*/ 	.short	0x0010


	//----- nvinfo : EIATTR_PARAM_CBANK
	.align		4
        /*004c*/ 	.byte	0x04, 0x0a
        /*004e*/ 	.short	(.L_149 - .L_148)
	.align		4
.L_148:
        /*0050*/ 	.word	index@(.nv.constant0._Z7reduce0PfS_)
        /*0054*/ 	.short	0x0380
        /*0056*/ 	.short	0x0010


	//----- nvinfo : EIATTR_SW_WAR
	.align		4
.L_149:
        /*0058*/ 	.byte	0x04, 0x36
        /*005a*/ 	.short	(.L_151 - .L_150)
.L_150:
        /*005c*/ 	.word	0x00000008
.L_151:


//--------------------- .nv.callgraph             --------------------------
	.section	.nv.callgraph,"",@"SHT_CUDA_CALLGRAPH"
	.align	4
	.sectionentsize	8
	.align		4
        /*0000*/ 	.word	0x00000000
	.align		4
        /*0004*/ 	.word	0xffffffff
	.align		4
        /*0008*/ 	.word	0x00000000
	.align		4
        /*000c*/ 	.word	0xfffffffe
	.align		4
        /*0010*/ 	.word	0x00000000
	.align		4
        /*0014*/ 	.word	0xfffffffd
	.align		4
        /*0018*/ 	.word	0x00000000
	.align		4
        /*001c*/ 	.word	0xfffffffc


//--------------------- .text._Z7reduce7ILj256ELi128EEvPfS0_ --------------------------
	.section	.text._Z7reduce7ILj256ELi128EEvPfS0_,"ax",@progbits
	.align	128
        .global         _Z7reduce7ILj256ELi128EEvPfS0_
        .type           _Z7reduce7ILj256ELi128EEvPfS0_,@function
        .size           _Z7reduce7ILj256ELi128EEvPfS0_,(.L_x_20 - _Z7reduce7ILj256ELi128EEvPfS0_)
        .other          _Z7reduce7ILj256ELi128EEvPfS0_,@"STO_CUDA_ENTRY STV_DEFAULT"
_Z7reduce7ILj256ELi128EEvPfS0_:
.text._Z7reduce7ILj256ELi128EEvPfS0_:
[----:B------:R-:W-:Y:S01]  /*0000*/  LDC R1, c[0x0][0x37c] ;  /* 0x0000df00ff017b82 */ /* 0x000fe20000000800 */
[----:B------:R-:W0:Y:S07]  /*0010*/  S2R R0, SR_CTAID.X ;  /* 0x0000000000007919 */ /* 0x000e2e0000002500 */
[----:B------:R-:W1:Y:S01]  /*0020*/  LDC.64 R2, c[0x0][0x380] ;  /* 0x0000e000ff027b82 */ /* 0x000e620000000a00 */
[----:B------:R-:W2:Y:S01]  /*0030*/  LDCU.64 UR6, c[0x0][0x358] ;  /* 0x00006b00ff0677ac */ /* 0x000ea20008000a00 */
[----:B------:R-:W3:Y:S01]  /*0040*/  S2R R10, SR_TID.X ;  /* 0x00000000000a7919 */ /* 0x000ee20000002100 */
[----:B0-----:R-:W-:-:S04]  /*0050*/  SHF.L.U32 R5, R0, 0xf, RZ ;  /* 0x0000000f00057819 */ /* 0x001fc800000006ff */
[----:B---3--:R-:W-:-:S05]  /*0060*/  LOP3.LUT R5, R5, R10, RZ, 0xfc, !PT ;  /* 0x0000000a05057212 */ /* 0x008fca00078efcff */
[----:B-1----:R-:W-:-:S05]  /*0070*/  IMAD.WIDE.U32 R6, R5, 0x4, R2 ;  /* 0x0000000405067825 */ /* 0x002fca00078e0002 */
[----:B--2---:R-:W2:Y:S04]  /*0080*/  LDG.E R11, desc[UR6][R6.64] ;  /* 0x00000006060b7981 */ /* 0x004ea8000c1e1900 */
[----:B------:R-:W3:Y:S04]  /*0090*/  LDG.E R24, desc[UR6][R6.64+0x400] ;  /* 0x0004000606187981 */ /* 0x000ee8000c1e1900 */
[----:B------:R-:W4:Y:S04]  /*00a0*/  LDG.E R27, desc[UR6][R6.64+0x800] ;  /* 0x00080006061b7981 */ /* 0x000f28000c1e1900 */
[----:B------:R-:W5:Y:S04]  /*00b0*/  LDG.E R12, desc[UR6][R6.64+0xc00] ;  /* 0x000c0006060c7981 */ /* 0x000f68000c1e1900 */
        /* <DEDUP_REMOVED lines=13> */
[----:B------:R-:W5:Y:S01]  /*0190*/  LDG.E R25, desc[UR6][R6.64+0x4400] ;  /* 0x0044000606197981 */ /* 0x000f62000c1e1900 */
[----:B--2---:R-:W-:-:S03]  /*01a0*/  FADD R23, RZ, R11 ;  /* 0x0000000bff177221 */ /* 0x004fc60000000000 */
[----:B------:R-:W2:Y:S01]  /*01b0*/  LDG.E R11, desc[UR6][R6.64+0x4800] ;  /* 0x00480006060b7981 */ /* 0x000ea2000c1e1900 */
[----:B---3--:R-:W-:-:S03]  /*01c0*/  FADD R24, R23, R24 ;  /* 0x0000001817187221 */ /* 0x008fc60000000000 */
[----:B------:R-:W3:Y:S01]  /*01d0*/  LDG.E R23, desc[UR6][R6.64+0x4c00] ;  /* 0x004c000606177981 */ /* 0x000ee2000c1e1900 */
[----:B----4-:R-:W-:-:S03]  /*01e0*/  FADD R27, R24, R27 ;  /* 0x0000001b181b7221 */ /* 0x010fc60000000000 */
[----:B------:R-:W4:Y:S01]  /*01f0*/  LDG.E R24, desc[UR6][R6.64+0x5000] ;  /* 0x0050000606187981 */ /* 0x000f22000c1e1900 */
[----:B-----5:R-:W-:-:S03]  /*0200*/  FADD R26, R27, R12 ;  /* 0x0000000c1b1a7221 */ /* 0x020fc60000000000 */
[----:B------:R-:W5:Y:S01]  /*0210*/  LDG.E R12, desc[UR6][R6.64+0x5400] ;  /* 0x00540006060c7981 */ /* 0x000f62000c1e1900 */
[----:B------:R-:W-:-:S03]  /*0220*/  FADD R27, R26, R13 ;  /* 0x0000000d1a1b7221 */ /* 0x000fc60000000000 */
        /* <DEDUP_REMOVED lines=27> */
[----:B--2---:R-:W-:-:S03]  /*03e0*/  FADD R26, R26, R11 ;  /* 0x0000000b1a1a7221 */ /* 0x004fc60000000000 */
        /* <DEDUP_REMOVED lines=143> */
[----:B------:R-:W-:-:S03]  /*0ce0*/  IADD3 R29, PT, PT, R5, 0x7d00, RZ ;  /* 0x00007d00051d7810 */ /* 0x000fc60007ffe0ff */
[----:B------:R-:W5:Y:S04]  /*0cf0*/  LDG.E R25, desc[UR6][R6.64+0x1e800] ;  /* 0x01e8000606197981 */ /* 0x000f68000c1e1900 */
[----:B------:R-:W5:Y:S01]  /*0d00*/  LDG.E R27, desc[UR6][R6.64+0x1f000] ;  /* 0x01f00006061b7981 */ /* 0x000f62000c1e1900 */
[----:B--2---:R-:W-:-:S03]  /*0d10*/  FADD R28, R28, R11 ;  /* 0x0000000b1c1c7221 */ /* 0x004fc60000000000 */
[----:B------:R-:W2:Y:S01]  /*0d20*/  LDG.E R11, desc[UR6][R6.64+0x1b000] ;  /* 0x01b00006060b7981 */ /* 0x000ea2000c1e1900 */
[----:B---3--:R-:W-:-:S03]  /*0d30*/  FADD R23, R28, R23 ;  /* 0x000000171c177221 */ /* 0x008fc60000000000 */
[----:B------:R-:W3:Y:S01]  /*0d40*/  LDG.E R28, desc[UR6][R6.64+0x1ec00] ;  /* 0x01ec0006061c7981 */ /* 0x000ee2000c1e1900 */
[----:B----4-:R-:W-:-:S04]  /*0d50*/  FADD R23, R23, R24 ;  /* 0x0000001817177221 */ /* 0x010fc80000000000 */
[----:B-----5:R-:W-:Y:S02]  /*0d60*/  FADD R24, R23, R12 ;  /* 0x0000000c17187221 */ /* 0x020fe40000000000 */
[----:B------:R-:W4:Y:S02]  /*0d70*/  LDG.E R12, desc[UR6][R6.64+0x1b400] ;  /* 0x01b40006060c7981 */ /* 0x000f24000c1e1900 */
[----:B------:R-:W-:Y:S02]  /*0d80*/  FADD R23, R24, R13 ;  /* 0x0000000d18177221 */ /* 0x000fe40000000000 */
[----:B------:R-:W5:Y:S02]  /*0d90*/  LDG.E R13, desc[UR6][R6.64+0x1b800] ;  /* 0x01b80006060d7981 */ /* 0x000f64000c1e1900 */
[----:B------:R-:W-:Y:S02]  /*0da0*/  FADD R24, R23, R14 ;  /* 0x0000000e17187221 */ /* 0x000fe40000000000 */
[----:B------:R-:W3:Y:S02]  /*0db0*/  LDG.E R14, desc[UR6][R6.64+0x1bc00] ;  /* 0x01bc0006060e7981 */ /* 0x000ee4000c1e1900 */
[----:B------:R-:W-:-:S02]  /*0dc0*/  FADD R23, R24, R15 ;  /* 0x0000000f18177221 */ /* 0x000fc40000000000 */
[----:B------:R-:W3:Y:S02]  /*0dd0*/  LDG.E R15, desc[UR6][R6.64+0x1c000] ;  /* 0x01c00006060f7981 */ /* 0x000ee4000c1e1900 */
[----:B------:R-:W-:Y:S02]  /*0de0*/  FADD R24, R23, R16 ;  /* 0x0000001017187221 */ /* 0x000fe40000000000 */
[----:B------:R-:W3:Y:S02]  /*0df0*/  LDG.E R16, desc[UR6][R6.64+0x1c400] ;  /* 0x01c4000606107981 */ /* 0x000ee4000c1e1900 */
        /* <DEDUP_REMOVED lines=16> */
[----:B------:R-:W-:-:S04]  /*0f00*/  FADD R9, R9, R4 ;  /* 0x0000000409097221 */ /* 0x000fc80000000000 */
[----:B------:R-:W-:Y:S01]  /*0f10*/  FADD R26, R9, R26 ;  /* 0x0000001a091a7221 */ /* 0x000fe20000000000 */
[----:B------:R-:W-:Y:S01]  /*0f20*/  IMAD.WIDE.U32 R8, R29, 0x4, R2 ;  /* 0x000000041d087825 */ /* 0x000fe200078e0002 */
[----:B------:R-:W-:-:S05]  /*0f30*/  IADD3 R29, PT, PT, R5, 0x7e00, RZ ;  /* 0x00007e00051d7810 */ /* 0x000fca0007ffe0ff */
[----:B------:R0:W3:Y:S02]  /*0f40*/  LDG.E R8, desc[UR6][R8.64] ;  /* 0x0000000608087981 */ /* 0x0000e4000c1e1900 */
[----:B0-----:R-:W-:Y:S01]  /*0f50*/  IADD3 R9, PT, PT, R5, 0x7f00, RZ ;  /* 0x00007f0005097810 */ /* 0x001fe20007ffe0ff */
[----:B------:R-:W-:-:S04]  /*0f60*/  IMAD.WIDE.U32 R4, R29, 0x4, R2 ;  /* 0x000000041d047825 */ /* 0x000fc800078e0002 */
[----:B------:R-:W-:Y:S02]  /*0f70*/  IMAD.WIDE.U32 R2, R9, 0x4, R2 ;  /* 0x0000000409027825 */ /* 0x000fe400078e0002 */
[----:B------:R-:W3:Y:S04]  /*0f80*/  LDG.E R4, desc[UR6][R4.64] ;  /* 0x0000000604047981 */ /* 0x000ee8000c1e1900 */
[----:B------:R-:W3:Y:S01]  /*0f90*/  LDG.E R2, desc[UR6][R2.64] ;  /* 0x0000000602027981 */ /* 0x000ee2000c1e1900 */
[----:B------:R-:W0:Y:S01]  /*0fa0*/  LDCU UR4, c[0x0][0x360] ;  /* 0x00006c00ff0477ac */ /* 0x000e220008000800 */
[----:B--2---:R-:W-:-:S04]  /*0fb0*/  FADD R11, R26, R11 ;  /* 0x0000000b1a0b7221 */ /* 0x004fc80000000000 */
[----:B----4-:R-:W-:-:S04]  /*0fc0*/  FADD R12, R11, R12 ;  /* 0x0000000c0b0c7221 */ /* 0x010fc80000000000 */
[----:B-----5:R-:W-:-:S04]  /*0fd0*/  FADD R13, R12, R13 ;  /* 0x0000000d0c0d7221 */ /* 0x020fc80000000000 */
[----:B---3--:R-:W-:-:S04]  /*0fe0*/  FADD R14, R13, R14 ;  /* 0x0000000e0d0e7221 */ /* 0x008fc80000000000 */
[----:B------:R-:W-:-:S04]  /*0ff0*/  FADD R15, R14, R15 ;  /* 0x0000000f0e0f7221 */ /* 0x000fc80000000000 */
        /* <DEDUP_REMOVED lines=14> */
[----:B------:R-:W-:-:S05]  /*10e0*/  FADD R2, R27, R2 ;  /* 0x000000021b027221 */ /* 0x000fca0000000000 */
[----:B------:R-:W1:Y:S02]  /*10f0*/  SHFL.DOWN PT, R3, R2, 0x10, 0x1f ;  /* 0x0a001f0002037f89 */ /* 0x000e6400000e0000 */
[----:B-1----:R-:W-:-:S05]  /*1100*/  FADD R4, R2, R3 ;  /* 0x0000000302047221 */ /* 0x002fca0000000000 */
[----:B------:R-:W1:Y:S02]  /*1110*/  SHFL.DOWN PT, R3, R4, 0x8, 0x1f ;  /* 0x09001f0004037f89 */ /* 0x000e6400000e0000 */
[----:B-1----:R-:W-:-:S05]  /*1120*/  FADD R5, R4, R3 ;  /* 0x0000000304057221 */ /* 0x002fca0000000000 */
[----:B------:R-:W1:Y:S01]  /*1130*/  SHFL.DOWN PT, R6, R5, 0x4, 0x1f ;  /* 0x08801f0005067f89 */ /* 0x000e6200000e0000 */
[----:B------:R-:W-:Y:S01]  /*1140*/  LOP3.LUT P0, R3, R10, 0x1f, RZ, 0xc0, !PT ;  /* 0x0000001f0a037812 */ /* 0x000fe2000780c0ff */
[----:B-1----:R-:W-:-:S05]  /*1150*/  FADD R6, R5, R6 ;  /* 0x0000000605067221 */ /* 0x002fca0000000000 */
[----:B------:R-:W1:Y:S07]  /*1160*/  SHFL.DOWN PT, R7, R6, 0x2, 0x1f ;  /* 0x08401f0006077f89 */ /* 0x000e6e00000e0000 */
[----:B------:R-:W2:Y:S01]  /*1170*/  @!P0 S2R R9, SR_CgaCtaId ;  /* 0x0000000000098919 */ /* 0x000ea20000008800 */
[----:B0-----:R-:W-:-:S06]  /*1180*/  USHF.R.U32.HI UR4, URZ, 0x5, UR4 ;  /* 0x00000005ff047899 */ /* 0x001fcc0008011604 */
[----:B------:R-:W-:Y:S01]  /*1190*/  ISETP.GE.U32.AND P1, PT, R10, UR4, PT ;  /* 0x000000040a007c0c */ /* 0x000fe2000bf26070 */
[----:B-1----:R-:W-:-:S05]  /*11a0*/  FADD R7, R6, R7 ;  /* 0x0000000706077221 */ /* 0x002fca0000000000 */
[----:B------:R-:W0:Y:S07]  /*11b0*/  SHFL.DOWN PT, R2, R7, 0x1, 0x1f ;  /* 0x08201f0007027f89 */ /* 0x000e2e00000e0000 */
[----:B------:R-:W1:Y:S01]  /*11c0*/  @!P1 S2R R11, SR_CgaCtaId ;  /* 0x00000000000b9919 */ /* 0x000e620000008800 */
[----:B------:R-:W-:-:S04]  /*11d0*/  @!P0 MOV R4, 0x400 ;  /* 0x0000040000048802 */ /* 0x000fc80000000f00 */
[----:B--2---:R-:W-:-:S04]  /*11e0*/  @!P0 LEA R5, R9, R4, 0x18 ;  /* 0x0000000409058211 */ /* 0x004fc800078ec0ff */
[----:B------:R-:W-:Y:S01]  /*11f0*/  @!P0 LEA.HI R5, R10, R5, RZ, 0x1d ;  /* 0x000000050a058211 */ /* 0x000fe200078fe8ff */
[----:B0-----:R-:W-:-:S05]  /*1200*/  FADD R2, R7, R2 ;  /* 0x0000000207027221 */ /* 0x001fca0000000000 */
[----:B------:R0:W-:Y:S01]  /*1210*/  @!P0 STS [R5], R2 ;  /* 0x0000000205008388 */ /* 0x0001e20000000800 */
[----:B------:R-:W-:-:S04]  /*1220*/  @!P1 MOV R8, 0x400 ;  /* 0x0000040000089802 */ /* 0x000fc80000000f00 */
[----:B-1----:R-:W-:-:S04]  /*1230*/  @!P1 LEA R8, R11, R8, 0x18 ;  /* 0x000000080b089211 */ /* 0x002fc800078ec0ff */
[----:B------:R-:W-:Y:S01]  /*1240*/  @!P1 LEA R3, R3, R8, 0x2 ;  /* 0x0000000803039211 */ /* 0x000fe200078e10ff */
[----:B------:R-:W-:Y:S06]  /*1250*/  BAR.SYNC.DEFER_BLOCKING 0x0 ;  /* 0x0000000000007b1d */ /* 0x000fec0000010000 */
[----:B------:R-:W1:Y:S01]  /*1260*/  @!P1 LDS R3, [R3] ;  /* 0x0000000003039984 */ /* 0x000e620000000800 */
[----:B------:R-:W-:Y:S04]  /*1270*/  BSSY.RECONVERGENT B0, `(.L_x_0) ;  /* 0x0000005000007945 */ /* 0x000fe80003800200 */
[----:B0-----:R-:W-:Y:S05]  /*1280*/  @!P1 BRA `(.L_x_1) ;  /* 0x00000000000c9947 */ /* 0x001fea0003800000 */
[----:B------:R-:W-:-:S13]  /*1290*/  ISETP.GT.U32.AND P0, PT, R10, 0x1f, PT ;  /* 0x0000001f0a00780c */ /* 0x000fda0003f04070 */
[----:B------:R-:W-:Y:S05]  /*12a0*/  @P0 EXIT ;  /* 0x000000000000094d */ /* 0x000fea0003800000 */
[----:B-1----:R-:W-:-:S07]  /*12b0*/  HFMA2 R3, -RZ, RZ, 0, 0 ;  /* 0x00000000ff037431 */ /* 0x002fce00000001ff */
.L_x_1:
[----:B------:R-:W-:Y:S05]  /*12c0*/  BSYNC.RECONVERGENT B0 ;  /* 0x0000000000007941 */ /* 0x000fea0003800200 */
.L_x_0:
[----:B-1----:R-:W0:Y:S01]  /*12d0*/  SHFL.DOWN PT, R2, R3, 0x4, 0x1f ;  /* 0x08801f0003027f89 */ /* 0x002e2200000e0000 */
[----:B------:R-:W-:Y:S01]  /*12e0*/  ISETP.NE.AND P0, PT, R10, RZ, PT ;  /* 0x000000ff0a00720c */ /* 0x000fe20003f05270 */
[----:B0-----:R-:W-:-:S05]  /*12f0*/  FADD R2, R2, R3 ;  /* 0x0000000302027221 */ /* 0x001fca0000000000 */
[----:B------:R-:W0:Y:S02]  /*1300*/  SHFL.DOWN PT, R5, R2, 0x2, 0x1f ;  /* 0x08401f0002057f89 */ /* 0x000e2400000e0000 */
[----:B0-----:R-:W-:-:S05]  /*1310*/  FADD R5, R2, R5 ;  /* 0x0000000502057221 */ /* 0x001fca0000000000 */
[----:B------:R0:W1:Y:S01]  /*1320*/  SHFL.DOWN PT, R4, R5, 0x1, 0x1f ;  /* 0x08201f0005047f89 */ /* 0x00006200000e0000 */
[----:B------:R-:W-:Y:S05]  /*1330*/  @P0 EXIT ;  /* 0x000000000000094d */ /* 0x000fea0003800000 */
[----:B------:R-:W2:Y:S01]  /*1340*/  LDC.64 R2, c[0x0][0x388] ;  /* 0x0000e200ff027b82 */ /* 0x000ea20000000a00 */
[----:B01----:R-:W-:Y:S01]  /*1350*/  FADD R5, R5, R4 ;  /* 0x0000000405057221 */ /* 0x003fe20000000000 */
[----:B--2---:R-:W-:-:S05]  /*1360*/  IMAD.WIDE.U32 R2, R0, 0x4, R2 ;  /* 0x0000000400027825 */ /* 0x004fca00078e0002 */
[----:B------:R-:W-:Y:S01]  /*1370*/  STG.E desc[UR6][R2.64], R5 ;  /* 0x0000000502007986 */ /* 0x000fe2000c101906 */
[----:B------:R-:W-:Y:S05]  /*1380*/  EXIT ;  /* 0x000000000000794d */ /* 0x000fea0003800000 */
.L_x_2:
[----:B------:R-:W-:-:S00]  /*1390*/  BRA `(.L_x_2) ;  /* 0xfffffffc00fc7947 */ /* 0x000fc0000383ffff */
[----:B------:R-:W-:-:S00]  /*13a0*/  NOP ;  /* 0x0000000000007918 */ /* 0x000fc00000000000 */
        /* <DEDUP_REMOVED lines=13> */
.L_x_20:


//--------------------- .text._Z7reduce6ILj256ELi128EEvPfS0_j --------------------------
	.section	.text._Z7reduce6ILj256ELi128EEvPfS0_j,"ax",@progbits
	.align	128
        .global         _Z7reduce6ILj256ELi128EEvPfS0_j
        .type           _Z7reduce6ILj256ELi128EEvPfS0_j,@function
        .size           _Z7reduce6ILj256ELi128EEvPfS0_j,(.L_x_21 - _Z7reduce6ILj256ELi128EEvPfS0_j)
        .other          _Z7reduce6ILj256ELi128EEvPfS0_j,@"STO_CUDA_ENTRY STV_DEFAULT"
_Z7reduce6ILj256ELi128EEvPfS0_j:
.text._Z7reduce6ILj256ELi128EEvPfS0_j:
        /* <DEDUP_REMOVED lines=249> */
[----:B------:R0:W3:Y:S01]  /*0f90*/  LDG.E R2, desc[UR6][R2.64] ;  /* 0x0000000602027981 */ /* 0x0000e2000c1e1900 */
[----:B------:R-:W1:Y:S01]  /*0fa0*/  S2UR UR5, SR_CgaCtaId ;  /* 0x00000000000579c3 */ /* 0x000e620000008800 */
[----:B------:R-:W-:Y:S02]  /*0fb0*/  UMOV UR4, 0x400 ;  /* 0x0000040000047882 */ /* 0x000fe40000000000 */
[----:B-1----:R-:W-:-:S06]  /*0fc0*/  ULEA UR4, UR5, UR4, 0x18 ;  /* 0x0000000405047291 */ /* 0x002fcc000f8ec0ff */
[C---:B0-----:R-:W-:Y:S02]  /*0fd0*/  LEA R3, R10.reuse, UR4, 0x2 ;  /* 0x000000040a037c11 */ /* 0x041fe4000f8e10ff */
[C---:B------:R-:W-:Y:S02]  /*0fe0*/  ISETP.GT.U32.AND P1, PT, R10.reuse, 0x7f, PT ;  /* 0x0000007f0a00780c */ /* 0x040fe40003f24070 */
[----:B------:R-:W-:Y:S01]  /*0ff0*/  ISETP.GT.U32.AND P0, PT, R10, 0x3f, PT ;  /* 0x0000003f0a00780c */ /* 0x000fe20003f04070 */
        /* <DEDUP_REMOVED lines=20> */
[----:B------:R-:W-:Y:S01]  /*1140*/  STS [R3], R2 ;  /* 0x0000000203007388 */ /* 0x000fe20000000800 */
[----:B------:R-:W-:Y:S06]  /*1150*/  BAR.SYNC.DEFER_BLOCKING 0x0 ;  /* 0x0000000000007b1d */ /* 0x000fec0000010000 */
[----:B------:R-:W-:Y:S04]  /*1160*/  @!P1 LDS R4, [R3+0x200] ;  /* 0x0002000003049984 */ /* 0x000fe80000000800 */
[----:B------:R-:W0:Y:S02]  /*1170*/  @!P1 LDS R5, [R3] ;  /* 0x0000000003059984 */ /* 0x000e240000000800 */
[----:B0-----:R-:W-:-:S05]  /*1180*/  @!P1 FADD R4, R4, R5 ;  /* 0x0000000504049221 */ /* 0x001fca0000000000 */
[----:B------:R-:W-:Y:S01]  /*1190*/  @!P1 STS [R3], R4 ;  /* 0x0000000403009388 */ /* 0x000fe20000000800 */
[----:B------:R-:W-:Y:S06]  /*11a0*/  BAR.SYNC.DEFER_BLOCKING 0x0 ;  /* 0x0000000000007b1d */ /* 0x000fec0000010000 */
[----:B------:R-:W-:Y:S04]  /*11b0*/  @!P0 LDS R5, [R3+0x100] ;  /* 0x0001000003058984 */ /* 0x000fe80000000800 */
[----:B------:R-:W0:Y:S01]  /*11c0*/  @!P0 LDS R6, [R3] ;  /* 0x0000000003068984 */ /* 0x000e220000000800 */
[----:B------:R-:W-:Y:S01]  /*11d0*/  ISETP.GT.U32.AND P1, PT, R10, 0x1f, PT ;  /* 0x0000001f0a00780c */ /* 0x000fe20003f24070 */
[----:B0-----:R-:W-:-:S05]  /*11e0*/  @!P0 FADD R6, R5, R6 ;  /* 0x0000000605068221 */ /* 0x001fca0000000000 */
[----:B------:R0:W-:Y:S01]  /*11f0*/  @!P0 STS [R3], R6 ;  /* 0x0000000603008388 */ /* 0x0001e20000000800 */
[----:B------:R-:W-:Y:S06]  /*1200*/  BAR.SYNC.DEFER_BLOCKING 0x0 ;  /* 0x0000000000007b1d */ /* 0x000fec0000010000 */
[----:B------:R-:W-:Y:S05]  /*1210*/  @P1 EXIT ;  /* 0x000000000000194d */ /* 0x000fea0003800000 */
[----:B------:R-:W-:Y:S01]  /*1220*/  LDS R2, [R3+0x80] ;  /* 0x0000800003027984 */ /* 0x000fe20000000800 */
[----:B------:R-:W-:-:S03]  /*1230*/  ISETP.NE.AND P0, PT, R10, RZ, PT ;  /* 0x000000ff0a00720c */ /* 0x000fc60003f05270 */
[----:B------:R-:W1:Y:S02]  /*1240*/  LDS R5, [R3] ;  /* 0x0000000003057984 */ /* 0x000e640000000800 */
[----:B-1----:R-:W-:-:S05]  /*1250*/  FADD R2, R2, R5 ;  /* 0x0000000502027221 */ /* 0x002fca0000000000 */
[----:B------:R-:W-:Y:S04]  /*1260*/  STS [R3], R2 ;  /* 0x0000000203007388 */ /* 0x000fe80000000800 */
[----:B------:R-:W-:Y:S04]  /*1270*/  LDS R4, [R3+0x40] ;  /* 0x0000400003047984 */ /* 0x000fe80000000800 */
[----:B------:R-:W1:Y:S02]  /*1280*/  LDS R5, [R3] ;  /* 0x0000000003057984 */ /* 0x000e640000000800 */
[----:B-1----:R-:W-:-:S05]  /*1290*/  FADD R4, R4, R5 ;  /* 0x0000000504047221 */ /* 0x002fca0000000000 */
[----:B------:R-:W-:Y:S04]  /*12a0*/  STS [R3], R4 ;  /* 0x0000000403007388 */ /* 0x000fe80000000800 */
[----:B------:R-:W-:Y:S04]  /*12b0*/  LDS R5, [R3+0x20] ;  /* 0x0000200003057984 */ /* 0x000fe80000000800 */
[----:B0-----:R-:W0:Y:S02]  /*12c0*/  LDS R6, [R3] ;  /* 0x0000000003067984 */ /* 0x001e240000000800 */
[----:B0-----:R-:W-:-:S05]  /*12d0*/  FADD R6, R5, R6 ;  /* 0x0000000605067221 */ /* 0x001fca0000000000 */
[----:B------:R-:W-:Y:S04]  /*12e0*/  STS [R3], R6 ;  /* 0x0000000603007388 */ /* 0x000fe80000000800 */
[----:B------:R-:W-:Y:S04]  /*12f0*/  LDS R5, [R3+0x10] ;  /* 0x0000100003057984 */ /* 0x000fe80000000800 */
[----:B------:R-:W0:Y:S02]  /*1300*/  LDS R8, [R3] ;  /* 0x0000000003087984 */ /* 0x000e240000000800 */
        /* <DEDUP_REMOVED lines=9> */
[----:B------:R0:W-:Y:S01]  /*13a0*/  STS [R3], R4 ;  /* 0x0000000403007388 */ /* 0x0001e20000000800 */
[----:B------:R-:W-:Y:S05]  /*13b0*/  @P0 EXIT ;  /* 0x000000000000094d */ /* 0x000fea0003800000 */
[----:B------:R-:W1:Y:S01]  /*13c0*/  LDS R5, [UR4] ;  /* 0x00000004ff057984 */ /* 0x000e620008000800 */
[----:B0-----:R-:W0:Y:S02]  /*13d0*/  LDC.64 R2, c[0x0][0x388] ;  /* 0x0000e200ff027b82 */ /* 0x001e240000000a00 */
[----:B0-----:R-:W-:-:S05]  /*13e0*/  IMAD.WIDE.U32 R2, R0, 0x4, R2 ;  /* 0x0000000400027825 */ /* 0x001fca00078e0002 */
[----:B-1----:R-:W-:Y:S01]  /*13f0*/  STG.E desc[UR6][R2.64], R5 ;  /* 0x0000000502007986 */ /* 0x002fe2000c101906 */
[----:B------:R-:W-:Y:S05]  /*1400*/  EXIT ;  /* 0x000000000000794d */ /* 0x000fea0003800000 */
.L_x_3:
        /* <DEDUP_REMOVED lines=15> */
.L_x_21:


//--------------------- .text._Z7reduce5ILj256EEvPfS0_ --------------------------
	.section	.text._Z7reduce5ILj256EEvPfS0_,"ax",@progbits
	.align	128
        .global         _Z7reduce5ILj256EEvPfS0_
        .type           _Z7reduce5ILj256EEvPfS0_,@function
        .size           _Z7reduce5ILj256EEvPfS0_,(.L_x_22 - _Z7reduce5ILj256EEvPfS0_)
        .other          _Z7reduce5ILj256EEvPfS0_,@"STO_CUDA_ENTRY STV_DEFAULT"
_Z7reduce5ILj256EEvPfS0_:
.text._Z7reduce5ILj256EEvPfS0_:
[----:B------:R-:W-:Y:S01]  /*0000*/  LDC R1, c[0x0][0x37c] ;  /* 0x0000df00ff017b82 */ /* 0x000fe20000000800 */
[----:B------:R-:W0:Y:S01]  /*0010*/  S2R R0, SR_CTAID.X ;  /* 0x0000000000007919 */ /* 0x000e220000002500 */
[----:B------:R-:W0:Y:S06]  /*0020*/  LDCU UR4, c[0x0][0x360] ;  /* 0x00006c00ff0477ac */ /* 0x000e2c0008000800 */
[----:B------:R-:W1:Y:S01]  /*0030*/  LDC.64 R6, c[0x0][0x380] ;  /* 0x0000e000ff067b82 */ /* 0x000e620000000a00 */
[----:B------:R-:W2:Y:S01]  /*0040*/  S2R R2, SR_TID.X ;  /* 0x0000000000027919 */ /* 0x000ea20000002100 */
[----:B------:R-:W3:Y:S01]  /*0050*/  LDCU.64 UR6, c[0x0][0x358] ;  /* 0x00006b00ff0677ac */ /* 0x000ee20008000a00 */
[----:B0-----:R-:W-:-:S05]  /*0060*/  IMAD R3, R0, UR4, RZ ;  /* 0x0000000400037c24 */ /* 0x001fca000f8e02ff */
[----:B--2---:R-:W-:-:S04]  /*0070*/  LEA R3, R3, R2, 0x1 ;  /* 0x0000000203037211 */ /* 0x004fc800078e08ff */
[C---:B------:R-:W-:Y:S01]  /*0080*/  IADD3 R9, PT, PT, R3.reuse, UR4, RZ ;  /* 0x0000000403097c10 */ /* 0x040fe2000fffe0ff */
[----:B-1----:R-:W-:-:S04]  /*0090*/  IMAD.WIDE.U32 R4, R3, 0x4, R6 ;  /* 0x0000000403047825 */ /* 0x002fc800078e0006 */
[----:B------:R-:W-:Y:S02]  /*00a0*/  IMAD.WIDE.U32 R6, R9, 0x4, R6 ;  /* 0x0000000409067825 */ /* 0x000fe400078e0006 */
[----:B---3--:R-:W2:Y:S04]  /*00b0*/  LDG.E R4, desc[UR6][R4.64] ;  /* 0x0000000604047981 */ /* 0x008ea8000c1e1900 */
[----:B------:R-:W2:Y:S01]  /*00c0*/  LDG.E R7, desc[UR6][R6.64] ;  /* 0x0000000606077981 */ /* 0x000ea2000c1e1900 */
[----:B------:R-:W0:Y:S01]  /*00d0*/  S2UR UR5, SR_CgaCtaId ;  /* 0x00000000000579c3 */ /* 0x000e220000008800 */
[----:B------:R-:W-:Y:S01]  /*00e0*/  UMOV UR4, 0x400 ;  /* 0x0000040000047882 */ /* 0x000fe20000000000 */
[C---:B------:R-:W-:Y:S02]  /*00f0*/  ISETP.GT.U32.AND P1, PT, R2.reuse, 0x7f, PT ;  /* 0x0000007f0200780c */ /* 0x040fe40003f24070 */
[----:B------:R-:W-:Y:S01]  /*0100*/  ISETP.GT.U32.AND P0, PT, R2, 0x3f, PT ;  /* 0x0000003f0200780c */ /* 0x000fe20003f04070 */
[----:B0-----:R-:W-:-:S06]  /*0110*/  ULEA UR4, UR5, UR4, 0x18 ;  /* 0x0000000405047291 */ /* 0x001fcc000f8ec0ff */
[----:B------:R-:W-:Y:S01]  /*0120*/  LEA R3, R2, UR4, 0x2 ;  /* 0x0000000402037c11 */ /* 0x000fe2000f8e10ff */
[----:B--2---:R-:W-:-:S05]  /*0130*/  FADD R8, R4, R7 ;  /* 0x0000000704087221 */ /* 0x004fca0000000000 */
[----:B------:R-:W-:Y:S01]  /*0140*/  STS [R3], R8 ;  /* 0x0000000803007388 */ /* 0x000fe20000000800 */
[----:B------:R-:W-:Y:S06]  /*0150*/  BAR.SYNC.DEFER_BLOCKING 0x0 ;  /* 0x0000000000007b1d */ /* 0x000fec0000010000 */
[----:B------:R-:W-:Y:S04]  /*0160*/  @!P1 LDS R9, [R3+0x200] ;  /* 0x0002000003099984 */ /* 0x000fe80000000800 */
[----:B------:R-:W0:Y:S02]  /*0170*/  @!P1 LDS R4, [R3] ;  /* 0x0000000003049984 */ /* 0x000e240000000800 */
[----:B0-----:R-:W-:-:S05]  /*0180*/  @!P1 FADD R4, R9, R4 ;  /* 0x0000000409049221 */ /* 0x001fca0000000000 */
[----:B------:R-:W-:Y:S01]  /*0190*/  @!P1 STS [R3], R4 ;  /* 0x0000000403009388 */ /* 0x000fe20000000800 */
[----:B------:R-:W-:Y:S01]  /*01a0*/  BAR.SYNC.DEFER_BLOCKING 0x0 ;  /* 0x0000000000007b1d */ /* 0x000fe20000010000 */
[----:B------:R-:W-:-:S05]  /*01b0*/  ISETP.GT.U32.AND P1, PT, R2, 0x1f, PT ;  /* 0x0000001f0200780c */ /* 0x000fca0003f24070 */
[----:B------:R-:W-:Y:S04]  /*01c0*/  @!P0 LDS R5, [R3+0x100] ;  /* 0x0001000003058984 */ /* 0x000fe80000000800 */
[----:B------:R-:W0:Y:S02]  /*01d0*/  @!P0 LDS R6, [R3] ;  /* 0x0000000003068984 */ /* 0x000e240000000800 */
        /* <DEDUP_REMOVED lines=35> */
.L_x_4:
        /* <DEDUP_REMOVED lines=15> */
.L_x_22:


//--------------------- .text._Z7reduce4PfS_      --------------------------
	.section	.text._Z7reduce4PfS_,"ax",@progbits
	.align	128
        .global         _Z7reduce4PfS_
        .type           _Z7reduce4PfS_,@function
        .size           _Z7reduce4PfS_,(.L_x_23 - _Z7reduce4PfS_)
        .other          _Z7reduce4PfS_,@"STO_CUDA_ENTRY STV_DEFAULT"
_Z7reduce4PfS_:
.text._Z7reduce4PfS_:
        /* <DEDUP_REMOVED lines=15> */
[----:B------:R-:W-:Y:S01]  /*00f0*/  UISETP.GE.U32.AND UP0, UPT, UR8, 0x42, UPT ;  /* 0x000000420800788c */ /* 0x000fe2000bf06070 */
[----:B------:R-:W-:Y:S01]  /*0100*/  ISETP.GT.U32.AND P0, PT, R2, 0x1f, PT ;  /* 0x0000001f0200780c */ /* 0x000fe20003f04070 */
[----:B0-----:R-:W-:-:S06]  /*0110*/  ULEA UR4, UR5, UR4, 0x18 ;  /* 0x0000000405047291 */ /* 0x001fcc000f8ec0ff */
[----:B------:R-:W-:Y:S01]  /*0120*/  LEA R3, R2, UR4, 0x2 ;  /* 0x0000000402037c11 */ /* 0x000fe2000f8e10ff */
[----:B--2---:R-:W-:-:S05]  /*0130*/  FADD R8, R4, R7 ;  /* 0x0000000704087221 */ /* 0x004fca0000000000 */
[----:B------:R0:W-:Y:S01]  /*0140*/  STS [R3], R8 ;  /* 0x0000000803007388 */ /* 0x0001e20000000800 */
[----:B------:R-:W-:Y:S06]  /*0150*/  BAR.SYNC.DEFER_BLOCKING 0x0 ;  /* 0x0000000000007b1d */ /* 0x000fec0000010000 */
[----:B------:R-:W-:Y:S05]  /*0160*/  BRA.U !UP0, `(.L_x_5) ;  /* 0x0000000108307547 */ /* 0x000fea000b800000 */
[----:B------:R-:W-:-:S07]  /*0170*/  MOV R4, UR8 ;  /* 0x0000000800047c02 */ /* 0x000fce0008000f00 */
.L_x_6:
[----:B------:R-:W-:-:S04]  /*0180*/  SHF.R.U32.HI R7, RZ, 0x1, R4 ;  /* 0x00000001ff077819 */ /* 0x000fc80000011604 */
[----:B------:R-:W-:-:S13]  /*0190*/  ISETP.GE.U32.AND P1, PT, R2, R7, PT ;  /* 0x000000070200720c */ /* 0x000fda0003f26070 */
[----:B------:R-:W-:Y:S01]  /*01a0*/  @!P1 LEA R5, R7, R3, 0x2 ;  /* 0x0000000307059211 */ /* 0x000fe200078e10ff */
[----:B------:R-:W-:Y:S05]  /*01b0*/  @!P1 LDS R6, [R3] ;  /* 0x0000000003069984 */ /* 0x000fea0000000800 */
[----:B------:R-:W1:Y:S02]  /*01c0*/  @!P1 LDS R5, [R5] ;  /* 0x0000000005059984 */ /* 0x000e640000000800 */
[----:B-1----:R-:W-:-:S05]  /*01d0*/  @!P1 FADD R6, R5, R6 ;  /* 0x0000000605069221 */ /* 0x002fca0000000000 */
[----:B------:R1:W-:Y:S01]  /*01e0*/  @!P1 STS [R3], R6 ;  /* 0x0000000603009388 */ /* 0x0003e20000000800 */
[----:B------:R-:W-:Y:S01]  /*01f0*/  BAR.SYNC.DEFER_BLOCKING 0x0 ;  /* 0x0000000000007b1d */ /* 0x000fe20000010000 */
[----:B------:R-:W-:Y:S02]  /*0200*/  ISETP.GT.U32.AND P1, PT, R4, 0x83, PT ;  /* 0x000000830400780c */ /* 0x000fe40003f24070 */
[----:B------:R-:W-:-:S11]  /*0210*/  MOV R4, R7 ;  /* 0x0000000700047202 */ /* 0x000fd60000000f00 */
[----:B-1----:R-:W-:Y:S05]  /*0220*/  @P1 BRA `(.L_x_6) ;  /* 0xfffffffc00d41947 */ /* 0x002fea000383ffff */
.L_x_5:
        /* <DEDUP_REMOVED lines=27> */
[----:B------:R-:W1:Y:S01]  /*03e0*/  S2UR UR5, SR_CgaCtaId ;  /* 0x00000000000579c3 */ /* 0x000e620000008800 */
[----:B------:R-:W-:-:S07]  /*03f0*/  UMOV UR4, 0x400 ;  /* 0x0000040000047882 */ /* 0x000fce0000000000 */
[----:B0-----:R-:W0:Y:S01]  /*0400*/  LDC.64 R2, c[0x0][0x388] ;  /* 0x0000e200ff027b82 */ /* 0x001e220000000a00 */
[----:B-1----:R-:W-:Y:S01]  /*0410*/  ULEA UR4, UR5, UR4, 0x18 ;  /* 0x0000000405047291 */ /* 0x002fe2000f8ec0ff */
[----:B0-----:R-:W-:-:S08]  /*0420*/  IMAD.WIDE.U32 R2, R0, 0x4, R2 ;  /* 0x0000000400027825 */ /* 0x001fd000078e0002 */
[----:B------:R-:W0:Y:S04]  /*0430*/  LDS R5, [UR4] ;  /* 0x00000004ff057984 */ /* 0x000e280008000800 */
[----:B0-----:R-:W-:Y:S01]  /*0440*/  STG.E desc[UR6][R2.64], R5 ;  /* 0x0000000502007986 */ /* 0x001fe2000c101906 */
[----:B------:R-:W-:Y:S05]  /*0450*/  EXIT ;  /* 0x000000000000794d */ /* 0x000fea0003800000 */
.L_x_7:
        /* <DEDUP_REMOVED lines=10> */
.L_x_23:


//--------------------- .text._Z7reduce3PfS_      --------------------------
	.section	.text._Z7reduce3PfS_,"ax",@progbits
	.align	128
        .global         _Z7reduce3PfS_
        .type           _Z7reduce3PfS_,@function
        .size           _Z7reduce3PfS_,(.L_x_24 - _Z7reduce3PfS_)
        .other          _Z7reduce3PfS_,@"STO_CUDA_ENTRY STV_DEFAULT"
_Z7reduce3PfS_:
.text._Z7reduce3PfS_:
        /* <DEDUP_REMOVED lines=16> */
[----:B------:R-:W-:Y:S01]  /*0100*/  ISETP.NE.AND P0, PT, R9, RZ, PT ;  /* 0x000000ff0900720c */ /* 0x000fe20003f05270 */
[----:B0-----:R-:W-:-:S06]  /*0110*/  ULEA UR4, UR5, UR4, 0x18 ;  /* 0x0000000405047291 */ /* 0x001fcc000f8ec0ff */
[----:B------:R-:W-:Y:S01]  /*0120*/  LEA R7, R9, UR4, 0x2 ;  /* 0x0000000409077c11 */ /* 0x000fe2000f8e10ff */
[----:B--2---:R-:W-:-:S05]  /*0130*/  FADD R0, R2, R5 ;  /* 0x0000000502007221 */ /* 0x004fca0000000000 */
[----:B------:R0:W-:Y:S01]  /*0140*/  STS [R7], R0 ;  /* 0x0000000007007388 */ /* 0x0001e20000000800 */
[----:B------:R-:W-:Y:S06]  /*0150*/  BAR.SYNC.DEFER_BLOCKING 0x0 ;  /* 0x0000000000007b1d */ /* 0x000fec0000010000 */
[----:B------:R-:W-:Y:S05]  /*0160*/  BRA.U !UP0, `(.L_x_8) ;  /* 0x0000000108307547 */ /* 0x000fea000b800000 */
[----:B0-----:R-:W-:-:S07]  /*0170*/  IMAD.U32 R0, RZ, RZ, UR8 ;  /* 0x00000008ff007e24 */ /* 0x001fce000f8e00ff */
.L_x_9:
[----:B------:R-:W-:-:S04]  /*0180*/  SHF.R.U32.HI R6, RZ, 0x1, R0 ;  /* 0x00000001ff067819 */ /* 0x000fc80000011600 */
[----:B------:R-:W-:-:S13]  /*0190*/  ISETP.GE.U32.AND P1, PT, R9, R6, PT ;  /* 0x000000060900720c */ /* 0x000fda0003f26070 */
[----:B------:R-:W-:Y:S01]  /*01a0*/  @!P1 LEA R2, R6, R7, 0x2 ;  /* 0x0000000706029211 */ /* 0x000fe200078e10ff */
[----:B------:R-:W-:Y:S05]  /*01b0*/  @!P1 LDS R3, [R7] ;  /* 0x0000000007039984 */ /* 0x000fea0000000800 */
[----:B------:R-:W0:Y:S02]  /*01c0*/  @!P1 LDS R2, [R2] ;  /* 0x0000000002029984 */ /* 0x000e240000000800 */
[----:B0-----:R-:W-:-:S05]  /*01d0*/  @!P1 FADD R4, R2, R3 ;  /* 0x0000000302049221 */ /* 0x001fca0000000000 */
[----:B------:R1:W-:Y:S01]  /*01e0*/  @!P1 STS [R7], R4 ;  /* 0x0000000407009388 */ /* 0x0003e20000000800 */
[----:B------:R-:W-:Y:S01]  /*01f0*/  BAR.SYNC.DEFER_BLOCKING 0x0 ;  /* 0x0000000000007b1d */ /* 0x000fe20000010000 */
[----:B------:R-:W-:Y:S01]  /*0200*/  ISETP.GT.U32.AND P1, PT, R0, 0x3, PT ;  /* 0x000000030000780c */ /* 0x000fe20003f24070 */
[----:B------:R-:W-:-:S12]  /*0210*/  IMAD.MOV.U32 R0, RZ, RZ, R6 ;  /* 0x000000ffff007224 */ /* 0x000fd800078e0006 */
[----:B-1----:R-:W-:Y:S05]  /*0220*/  @P1 BRA `(.L_x_9) ;  /* 0xfffffffc00d41947 */ /* 0x002fea000383ffff */
.L_x_8:
[----:B------:R-:W-:Y:S05]  /*0230*/  @P0 EXIT ;  /* 0x000000000000094d */ /* 0x000fea0003800000 */
[----:B------:R-:W1:Y:S01]  /*0240*/  S2UR UR5, SR_CgaCtaId ;  /* 0x00000000000579c3 */ /* 0x000e620000008800 */
[----:B------:R-:W-:-:S07]  /*0250*/  UMOV UR4, 0x400 ;  /* 0x0000040000047882 */ /* 0x000fce0000000000 */
[----:B------:R-:W2:Y:S01]  /*0260*/  LDC.64 R2, c[0x0][0x388] ;  /* 0x0000e200ff027b82 */ /* 0x000ea20000000a00 */
[----:B-1----:R-:W-:Y:S01]  /*0270*/  ULEA UR4, UR5, UR4, 0x18 ;  /* 0x0000000405047291 */ /* 0x002fe2000f8ec0ff */
[----:B--2---:R-:W-:-:S08]  /*0280*/  IMAD.WIDE.U32 R2, R11, 0x4, R2 ;  /* 0x000000040b027825 */ /* 0x004fd000078e0002 */
[----:B------:R-:W1:Y:S04]  /*0290*/  LDS R5, [UR4] ;  /* 0x00000004ff057984 */ /* 0x000e680008000800 */
[----:B-1----:R-:W-:Y:S01]  /*02a0*/  STG.E desc[UR6][R2.64], R5 ;  /* 0x0000000502007986 */ /* 0x002fe2000c101906 */
[----:B------:R-:W-:Y:S05]  /*02b0*/  EXIT ;  /* 0x000000000000794d */ /* 0x000fea0003800000 */
.L_x_10:
        /* <DEDUP_REMOVED lines=12> */
.L_x_24:


//--------------------- .text._Z7reduce2PfS_      --------------------------
	.section	.text._Z7reduce2PfS_,"ax",@progbits
	.align	128
        .global         _Z7reduce2PfS_
        .type           _Z7reduce2PfS_,@function
        .size           _Z7reduce2PfS_,(.L_x_25 - _Z7reduce2PfS_)
        .other          _Z7reduce2PfS_,@"STO_CUDA_ENTRY STV_DEFAULT"
_Z7reduce2PfS_:
.text._Z7reduce2PfS_:
[----:B------:R-:W-:Y:S01]  /*0000*/  LDC R1, c[0x0][0x37c] ;  /* 0x0000df00ff017b82 */ /* 0x000fe20000000800 */
[----:B------:R-:W0:Y:S07]  /*0010*/  S2R R6, SR_TID.X ;  /* 0x0000000000067919 */ /* 0x000e2e0000002100 */
[----:B------:R-:W1:Y:S01]  /*0020*/  LDC.64 R2, c[0x0][0x380] ;  /* 0x0000e000ff027b82 */ /* 0x000e620000000a00 */
[----:B------:R-:W0:Y:S01]  /*0030*/  LDCU UR8, c[0x0][0x360] ;  /* 0x00006c00ff0877ac */ /* 0x000e220008000800 */
[----:B------:R-:W0:Y:S01]  /*0040*/  S2R R7, SR_CTAID.X ;  /* 0x0000000000077919 */ /* 0x000e220000002500 */
[----:B------:R-:W2:Y:S01]  /*0050*/  LDCU.64 UR6, c[0x0][0x358] ;  /* 0x00006b00ff0677ac */ /* 0x000ea20008000a00 */
[----:B0-----:R-:W-:-:S04]  /*0060*/  IMAD R5, R7, UR8, R6 ;  /* 0x0000000807057c24 */ /* 0x001fc8000f8e0206 */
[----:B-1----:R-:W-:-:S06]  /*0070*/  IMAD.WIDE.U32 R2, R5, 0x4, R2 ;  /* 0x0000000405027825 */ /* 0x002fcc00078e0002 */
[----:B--2---:R-:W2:Y:S01]  /*0080*/  LDG.E R2, desc[UR6][R2.64] ;  /* 0x0000000602027981 */ /* 0x004ea2000c1e1900 */
[----:B------:R-:W0:Y:S01]  /*0090*/  S2UR UR5, SR_CgaCtaId ;  /* 0x00000000000579c3 */ /* 0x000e220000008800 */
[----:B------:R-:W-:Y:S01]  /*00a0*/  UMOV UR4, 0x400 ;  /* 0x0000040000047882 */ /* 0x000fe20000000000 */
[----:B------:R-:W-:Y:S01]  /*00b0*/  UISETP.GE.U32.AND UP0, UPT, UR8, 0x2, UPT ;  /* 0x000000020800788c */ /* 0x000fe2000bf06070 */
[----:B------:R-:W-:Y:S01]  /*00c0*/  ISETP.NE.AND P0, PT, R6, RZ, PT ;  /* 0x000000ff0600720c */ /* 0x000fe20003f05270 */
[----:B0-----:R-:W-:-:S06]  /*00d0*/  ULEA UR4, UR5, UR4, 0x18 ;  /* 0x0000000405047291 */ /* 0x001fcc000f8ec0ff */
[----:B------:R-:W-:-:S05]  /*00e0*/  LEA R5, R6, UR4, 0x2 ;  /* 0x0000000406057c11 */ /* 0x000fca000f8e10ff */
[----:B--2---:R0:W-:Y:S01]  /*00f0*/  STS [R5], R2 ;  /* 0x0000000205007388 */ /* 0x0041e20000000800 */
[----:B------:R-:W-:Y:S06]  /*0100*/  BAR.SYNC.DEFER_BLOCKING 0x0 ;  /* 0x0000000000007b1d */ /* 0x000fec0000010000 */
[----:B------:R-:W-:Y:S05]  /*0110*/  BRA.U !UP0, `(.L_x_11) ;  /* 0x0000000108307547 */ /* 0x000fea000b800000 */
[----:B------:R-:W-:-:S07]  /*0120*/  IMAD.U32 R0, RZ, RZ, UR8 ;  /* 0x00000008ff007e24 */ /* 0x000fce000f8e00ff */
.L_x_12:
[----:B------:R-:W-:-:S04]  /*0130*/  SHF.R.U32.HI R8, RZ, 0x1, R0 ;  /* 0x00000001ff087819 */ /* 0x000fc80000011600 */
[----:B------:R-:W-:-:S13]  /*0140*/  ISETP.GE.U32.AND P1, PT, R6, R8, PT ;  /* 0x000000080600720c */ /* 0x000fda0003f26070 */
[----:B0-----:R-:W-:Y:S01]  /*0150*/  @!P1 LEA R2, R8, R5, 0x2 ;  /* 0x0000000508029211 */ /* 0x001fe200078e10ff */
        /* <DEDUP_REMOVED lines=8> */
.L_x_11:
        /* <DEDUP_REMOVED lines=9> */
.L_x_13:
        /* <DEDUP_REMOVED lines=9> */
.L_x_25:


//--------------------- .text._Z7reduce1PfS_      --------------------------
	.section	.text._Z7reduce1PfS_,"ax",@progbits
	.align	128
        .global         _Z7reduce1PfS_
        .type           _Z7reduce1PfS_,@function
        .size           _Z7reduce1PfS_,(.L_x_26 - _Z7reduce1PfS_)
        .other          _Z7reduce1PfS_,@"STO_CUDA_ENTRY STV_DEFAULT"
_Z7reduce1PfS_:
.text._Z7reduce1PfS_:
        /* <DEDUP_REMOVED lines=18> */
[----:B------:R-:W-:-:S05]  /*0120*/  UMOV UR5, 0x1 ;  /* 0x0000000100057882 */ /* 0x000fca0000000000 */
.L_x_15:
[----:B------:R-:W-:-:S04]  /*0130*/  USHF.L.U32 UR6, UR5, 0x1, URZ ;  /* 0x0000000105067899 */ /* 0x000fc800080006ff */
[----:B------:R-:W-:Y:S02]  /*0140*/  UISETP.GE.U32.AND UP0, UPT, UR6, UR7, UPT ;  /* 0x000000070600728c */ /* 0x000fe4000bf06070 */
[----:B01----:R-:W-:-:S05]  /*0150*/  IMAD R2, R4, UR6, RZ ;  /* 0x0000000604027c24 */ /* 0x003fca000f8e02ff */
[----:B------:R-:W-:-:S13]  /*0160*/  ISETP.GE.U32.AND P0, PT, R2, UR7, PT ;  /* 0x0000000702007c0c */ /* 0x000fda000bf06070 */
[C---:B------:R-:W-:Y:S01]  /*0170*/  @!P0 IADD3 R0, PT, PT, R2.reuse, UR5, RZ ;  /* 0x0000000502008c10 */ /* 0x040fe2000fffe0ff */
[----:B------:R-:W-:Y:S01]  /*0180*/  UMOV UR5, UR6 ;  /* 0x0000000600057c82 */ /* 0x000fe20008000000 */
[----:B------:R-:W-:Y:S02]  /*0190*/  @!P0 LEA R2, R2, UR4, 0x2 ;  /* 0x0000000402028c11 */ /* 0x000fe4000f8e10ff */
[----:B------:R-:W-:-:S03]  /*01a0*/  @!P0 LEA R0, R0, UR4, 0x2 ;  /* 0x0000000400008c11 */ /* 0x000fc6000f8e10ff */
[----:B------:R-:W-:Y:S04]  /*01b0*/  @!P0 LDS R3, [R2] ;  /* 0x0000000002038984 */ /* 0x000fe80000000800 */
[----:B------:R-:W0:Y:S02]  /*01c0*/  @!P0 LDS R0, [R0] ;  /* 0x0000000000008984 */ /* 0x000e240000000800 */
[----:B0-----:R-:W-:-:S05]  /*01d0*/  @!P0 FADD R3, R0, R3 ;  /* 0x0000000300038221 */ /* 0x001fca0000000000 */
[----:B------:R1:W-:Y:S01]  /*01e0*/  @!P0 STS [R2], R3 ;  /* 0x0000000302008388 */ /* 0x0003e20000000800 */
[----:B------:R-:W-:Y:S06]  /*01f0*/  BAR.SYNC.DEFER_BLOCKING 0x0 ;  /* 0x0000000000007b1d */ /* 0x000fec0000010000 */
[----:B------:R-:W-:Y:S05]  /*0200*/  BRA.U !UP0, `(.L_x_15) ;  /* 0xfffffffd08c87547 */ /* 0x000fea000b83ffff */
.L_x_14:
[----:B------:R-:W-:Y:S05]  /*0210*/  @P1 EXIT ;  /* 0x000000000000194d */ /* 0x000fea0003800000 */
[----:B------:R-:W2:Y:S01]  /*0220*/  S2UR UR5, SR_CgaCtaId ;  /* 0x00000000000579c3 */ /* 0x000ea20000008800 */
[----:B------:R-:W-:-:S07]  /*0230*/  UMOV UR4, 0x400 ;  /* 0x0000040000047882 */ /* 0x000fce0000000000 */
[----:B01----:R-:W0:Y:S01]  /*0240*/  LDC.64 R2, c[0x0][0x388] ;  /* 0x0000e200ff027b82 */ /* 0x003e220000000a00 */
[----:B--2---:R-:W-:Y:S01]  /*0250*/  ULEA UR4, UR5, UR4, 0x18 ;  /* 0x0000000405047291 */ /* 0x004fe2000f8ec0ff */
[----:B0-----:R-:W-:-:S08]  /*0260*/  IMAD.WIDE.U32 R2, R7, 0x4, R2 ;  /* 0x0000000407027825 */ /* 0x001fd000078e0002 */
[----:B------:R-:W0:Y:S04]  /*0270*/  LDS R5, [UR4] ;  /* 0x00000004ff057984 */ /* 0x000e280008000800 */
[----:B0-----:R-:W-:Y:S01]  /*0280*/  STG.E desc[UR8][R2.64], R5 ;  /* 0x0000000502007986 */ /* 0x001fe2000c101908 */
[----:B------:R-:W-:Y:S05]  /*0290*/  EXIT ;  /* 0x000000000000794d */ /* 0x000fea0003800000 */
.L_x_16:
        /* <DEDUP_REMOVED lines=14> */
.L_x_26:


//--------------------- .text._Z7reduce0PfS_      --------------------------
	.section	.text._Z7reduce0PfS_,"ax",@progbits
	.align	128
        .global         _Z7reduce0PfS_
        .type           _Z7reduce0PfS_,@function
        .size           _Z7reduce0PfS_,(.L_x_27 - _Z7reduce0PfS_)
        .other          _Z7reduce0PfS_,@"STO_CUDA_ENTRY STV_DEFAULT"
_Z7reduce0PfS_:
.text._Z7reduce0PfS_:
        /* <DEDUP_REMOVED lines=18> */
[----:B------:R-:W-:-:S07]  /*0120*/  HFMA2 R0, -RZ, RZ, 0, 5.9604644775390625e-08 ;  /* 0x00000001ff007431 */ /* 0x000fce00000001ff */
.L_x_18:
[----:B------:R-:W-:-:S05]  /*0130*/  SHF.L.U32 R8, R0, 0x1, RZ ;  /* 0x0000000100087819 */ /* 0x000fca00000006ff */
[----:B0-----:R-:W-:-:S05]  /*0140*/  VIADD R2, R8, 0xffffffff ;  /* 0xffffffff08027836 */ /* 0x001fca0000000000 */
[----:B------:R-:W-:-:S13]  /*0150*/  LOP3.LUT P1, RZ, R2, R7, RZ, 0xc0, !PT ;  /* 0x0000000702ff7212 */ /* 0x000fda000782c0ff */
[----:B------:R-:W-:Y:S01]  /*0160*/  @!P1 LEA R2, R0, R5, 0x2 ;  /* 0x0000000500029211 */ /* 0x000fe200078e10ff */
[----:B------:R-:W-:Y:S01]  /*0170*/  @!P1 LDS R3, [R5] ;  /* 0x0000000005039984 */ /* 0x000fe20000000800 */
[----:B------:R-:W-:-:S04]  /*0180*/  IMAD.MOV.U32 R0, RZ, RZ, R8 ;  /* 0x000000ffff007224 */ /* 0x000fc800078e0008 */
[----:B------:R-:W0:Y:S02]  /*0190*/  @!P1 LDS R2, [R2] ;  /* 0x0000000002029984 */ /* 0x000e240000000800 */
[----:B0-----:R-:W-:-:S05]  /*01a0*/  @!P1 FADD R4, R2, R3 ;  /* 0x0000000302049221 */ /* 0x001fca0000000000 */
[----:B------:R1:W-:Y:S01]  /*01b0*/  @!P1 STS [R5], R4 ;  /* 0x0000000405009388 */ /* 0x0003e20000000800 */
[----:B------:R-:W-:Y:S01]  /*01c0*/  BAR.SYNC.DEFER_BLOCKING 0x0 ;  /* 0x0000000000007b1d */ /* 0x000fe20000010000 */
[----:B------:R-:W-:-:S13]  /*01d0*/  ISETP.GE.U32.AND P1, PT, R8, UR8, PT ;  /* 0x0000000808007c0c */ /* 0x000fda000bf26070 */
[----:B-1----:R-:W-:Y:S05]  /*01e0*/  @!P1 BRA `(.L_x_18) ;  /* 0xfffffffc00d09947 */ /* 0x002fea000383ffff */
.L_x_17:
        /* <DEDUP_REMOVED lines=9> */
.L_x_19:
        /* <DEDUP_REMOVED lines=16> */
.L_x_27:


//--------------------- .nv.shared._Z7reduce7ILj256ELi128EEvPfS0_ --------------------------
	.section	.nv.shared._Z7reduce7ILj256ELi128EEvPfS0_,"aw",@nobits
	.sectionflags	@""
	.align	4
.nv.shared._Z7reduce7ILj256ELi128EEvPfS0_:
	.zero		1056


//--------------------- .nv.shared.reserved.0     --------------------------
	.section	.nv.shared.reserved.0,"aw",@nobits
	.weak		__nv_reservedSMEM_offset_0_alias
	.size		__nv_reservedSMEM_offset_0_alias, 0, 64
	.other		__nv_reservedSMEM_offset_0_alias,@"STO_CUDA_RESERVED_SHARED STV_DEFAULT"
__nv_reservedSMEM_offset_0_alias:
	.zero		0
	.zero		64


//--------------------- .nv.shared._Z7reduce6ILj256ELi128EEvPfS0_j --------------------------
	.section	.nv.shared._Z7reduce6ILj256ELi128EEvPfS0_j,"aw",@nobits
	.sectionflags	@""
	.align	4
.nv.shared._Z7reduce6ILj256ELi128EEvPfS0_j:
	.zero		2048


//--------------------- .nv.shared._Z7reduce5ILj256EEvPfS0_ --------------------------
	.section	.nv.shared._Z7reduce5ILj256EEvPfS0_,"aw",@nobits
	.sectionflags	@""
	.align	4
.nv.shared._Z7reduce5ILj256EEvPfS0_:
	.zero		2048


//--------------------- .nv.shared._Z7reduce4PfS_ --------------------------
	.section	.nv.shared._Z7reduce4PfS_,"aw",@nobits
	.sectionflags	@""
	.align	4
.nv.shared._Z7reduce4PfS_:
	.zero		2048


//--------------------- .nv.shared._Z7reduce3PfS_ --------------------------
	.section	.nv.shared._Z7reduce3PfS_,"aw",@nobits
	.sectionflags	@""
	.align	4
.nv.shared._Z7reduce3PfS_:
	.zero		2048


//--------------------- .nv.shared._Z7reduce2PfS_ --------------------------
	.section	.nv.shared._Z7reduce2PfS_,"aw",@nobits
	.sectionflags	@""
	.align	4
.nv.shared._Z7reduce2PfS_:
	.zero		2048


//--------------------- .nv.shared._Z7reduce1PfS_ --------------------------
	.section	.nv.shared._Z7reduce1PfS_,"aw",@nobits
	.sectionflags	@""
	.align	4
.nv.shared._Z7reduce1PfS_:
	.zero		2048


//--------------------- .nv.shared._Z7reduce0PfS_ --------------------------
	.section	.nv.shared._Z7reduce0PfS_,"aw",@nobits
	.sectionflags	@""
	.align	4
.nv.shared._Z7reduce0PfS_:
	.zero		2048


//--------------------- .nv.constant0._Z7reduce7ILj256ELi128EEvPfS0_ --------------------------
	.section	.nv.constant0._Z7reduce7ILj256ELi128EEvPfS0_,"a",@progbits
	.sectionflags	@""
	.align	4
.nv.constant0._Z7reduce7ILj256ELi128EEvPfS0_:
	.zero		912


//--------------------- .nv.constant0._Z7reduce6ILj256ELi128EEvPfS0_j --------------------------
	.section	.nv.constant0._Z7reduce6ILj256ELi128EEvPfS0_j,"a",@progbits
	.sectionflags	@""
	.align	4
.nv.constant0._Z7reduce6ILj256ELi128EEvPfS0_j:
	.zero		916


//--------------------- .nv.constant0._Z7reduce5ILj256EEvPfS0_ --------------------------
	.section	.nv.constant0._Z7reduce5ILj256EEvPfS0_,"a",@progbits
	.sectionflags	@""
	.align	4
.nv.constant0._Z7reduce5ILj256EEvPfS0_:
	.zero		912


//--------------------- .nv.constant0._Z7reduce4PfS_ --------------------------
	.section	.nv.constant0._Z7reduce4PfS_,"a",@progbits
	.sectionflags	@""
	.align	4
.nv.constant0._Z7reduce4PfS_:
	.zero		912


//--------------------- .nv.constant0._Z7reduce3PfS_ --------------------------
	.section	.nv.constant0._Z7reduce3PfS_,"a",@progbits
	.sectionflags	@""
	.align	4
.nv.constant0._Z7reduce3PfS_:
	.zero		912


//--------------------- .nv.constant0._Z7reduce2PfS_ --------------------------
	.section	.nv.constant0._Z7reduce2PfS_,"a",@progbits
	.sectionflags	@""
	.align	4
.nv.constant0._Z7reduce2PfS_:
	.zero		912


//--------------------- .nv.constant0._Z7reduce1PfS_ --------------------------
	.section	.nv.constant0._Z7reduce1PfS_,"a",@progbits
	.sectionflags	@""
	.align	4
.nv.constant0._Z7reduce1PfS_:
	.zero		912


//--------------------- .nv.constant0._Z7reduce0PfS_ --------------------------
	.section	.nv.constant0._Z7reduce0PfS_,"a",@progbits
	.sectionflags	@""
	.align	4
.nv.constant0._Z7reduce0PfS_:
	.zero		912


//--------------------- SYMBOLS --------------------------

	.type		.nv.reservedSmem.offset0,@object
	.size		.nv.reservedSmem.offset0,0x4
	.type		.nv.reservedSmem.cap,@object
	.size		.nv.reservedSmem.cap,0x4
